//
// Generated by NVIDIA NVVM Compiler
//
// Compiler Build ID: CL-36424714
// Cuda compilation tools, release 13.0, V13.0.88
// Based on NVVM 20.0.0
//

.version 9.0
.target sm_100
.address_size 64

	// .globl	_Z4initjP17curandStateXORWOW
.func  (.param .align 16 .b8 func_retval0[16]) __internal_trig_reduction_slowpathd
(
	.param .b64 __internal_trig_reduction_slowpathd_param_0
)
;
.global .align 4 .b8 precalc_xorwow_matrix[102400];
.global .align 4 .b8 precalc_xorwow_offset_matrix[102400];
.global .align 4 .b8 mrg32k3aM1[2304];
.global .align 4 .b8 mrg32k3aM2[2304];
.global .align 4 .b8 mrg32k3aM1SubSeq[2016];
.global .align 4 .b8 mrg32k3aM2SubSeq[2016];
.global .align 4 .b8 mrg32k3aM1Seq[2304];
.global .align 4 .b8 mrg32k3aM2Seq[2304];
.const .align 8 .b8 __cr_lgamma_table[72];
.global .align 8 .b8 __cudart_i2opi_d[144] = {8, 93, 141, 31, 177, 95, 251, 107, 234, 146, 82, 138, 247, 57, 7, 61, 123, 241, 229, 235, 199, 186, 39, 117, 45, 234, 95, 158, 102, 63, 70, 79, 183, 9, 203, 39, 207, 126, 54, 109, 31, 109, 10, 90, 139, 17, 47, 239, 15, 152, 5, 222, 255, 151, 248, 31, 59, 40, 249, 189, 139, 95, 132, 156, 244, 57, 83, 131, 57, 214, 145, 57, 65, 126, 95, 180, 38, 112, 156, 233, 132, 68, 187, 46, 245, 53, 130, 232, 62, 167, 41, 177, 28, 235, 29, 254, 28, 146, 209, 9, 234, 46, 73, 6, 224, 210, 77, 66, 58, 110, 36, 183, 97, 197, 187, 222, 171, 99, 81, 254, 65, 144, 67, 60, 153, 149, 98, 219, 192, 221, 52, 245, 209, 87, 39, 252, 41, 21, 68, 78, 110, 131, 249, 162};
.global .align 16 .b8 __cudart_sin_cos_coeffs[128] = {70, 210, 176, 44, 241, 229, 90, 190, 146, 227, 172, 105, 227, 29, 199, 62, 161, 98, 219, 25, 160, 1, 42, 191, 24, 8, 17, 17, 17, 17, 129, 63, 84, 85, 85, 85, 85, 85, 197, 191, 0, 0, 0, 0, 0, 0, 0, 0, 0, 0, 0, 0, 0, 0, 0, 0, 100, 129, 253, 32, 131, 255, 168, 189, 40, 133, 239, 193, 167, 238, 33, 62, 217, 230, 6, 142, 79, 126, 146, 190, 233, 188, 221, 25, 160, 1, 250, 62, 71, 93, 193, 22, 108, 193, 86, 191, 81, 85, 85, 85, 85, 85, 165, 63, 0, 0, 0, 0, 0, 0, 224, 191, 0, 0, 0, 0, 0, 0, 240, 63};

.visible .entry _Z4initjP17curandStateXORWOW(
	.param .u32 _Z4initjP17curandStateXORWOW_param_0,
	.param .u64 .ptr .align 1 _Z4initjP17curandStateXORWOW_param_1
)
{
	.reg .pred 	%p<24>;
	.reg .b32 	%r<409>;
	.reg .b64 	%rd<18>;

	ld.param.u32 	%r182, [_Z4initjP17curandStateXORWOW_param_0];
	ld.param.u64 	%rd8, [_Z4initjP17curandStateXORWOW_param_1];
	cvta.to.global.u64 	%rd9, %rd8;
	mov.u32 	%r183, %tid.x;
	mov.u32 	%r184, %ctaid.x;
	shl.b32 	%r185, %r184, 7;
	add.s32 	%r186, %r185, %r183;
	cvt.s64.s32 	%rd17, %r186;
	mul.wide.s32 	%rd10, %r186, 48;
	add.s64 	%rd2, %rd9, %rd10;
	xor.b32  	%r187, %r182, -1429050551;
	mul.lo.s32 	%r188, %r187, 1099087573;
	add.s32 	%r189, %r188, -638133224;
	add.s32 	%r190, %r188, 123456789;
	st.global.v2.u32 	[%rd2], {%r189, %r190};
	xor.b32  	%r191, %r188, 362436069;
	mov.b32 	%r192, -123459836;
	st.global.v2.u32 	[%rd2+8], {%r191, %r192};
	add.s32 	%r193, %r188, 5783321;
	mov.b32 	%r194, -589760388;
	st.global.v2.u32 	[%rd2+16], {%r194, %r193};
	setp.eq.s32 	%p1, %r186, 0;
	@%p1 bra 	$L__BB0_42;
	mov.b32 	%r315, 0;
	mov.u64 	%rd12, precalc_xorwow_matrix;
$L__BB0_2:
	and.b64  	%rd4, %rd17, 3;
	setp.eq.s64 	%p2, %rd4, 0;
	@%p2 bra 	$L__BB0_41;
	mul.wide.u32 	%rd11, %r315, 3200;
	add.s64 	%rd5, %rd12, %rd11;
	cvt.u32.u64 	%r2, %rd4;
	mov.b32 	%r316, 0;
$L__BB0_4:
	mov.b32 	%r329, 0;
	mov.u32 	%r330, %r329;
	mov.u32 	%r331, %r329;
	mov.u32 	%r332, %r329;
	mov.u32 	%r333, %r329;
	mov.u32 	%r322, %r329;
$L__BB0_5:
	mul.wide.u32 	%rd13, %r322, 4;
	add.s64 	%rd14, %rd2, %rd13;
	ld.global.u32 	%r10, [%rd14+4];
	shl.b32 	%r11, %r322, 5;
	mov.b32 	%r328, 0;
$L__BB0_6:
	.pragma "nounroll";
	shr.u32 	%r199, %r10, %r328;
	and.b32  	%r200, %r199, 1;
	setp.eq.b32 	%p3, %r200, 1;
	not.pred 	%p4, %p3;
	add.s32 	%r201, %r11, %r328;
	mul.lo.s32 	%r202, %r201, 5;
	mul.wide.u32 	%rd15, %r202, 4;
	add.s64 	%rd6, %rd5, %rd15;
	@%p4 bra 	$L__BB0_8;
	ld.global.u32 	%r203, [%rd6];
	xor.b32  	%r333, %r333, %r203;
	ld.global.u32 	%r204, [%rd6+4];
	xor.b32  	%r332, %r332, %r204;
	ld.global.u32 	%r205, [%rd6+8];
	xor.b32  	%r331, %r331, %r205;
	ld.global.u32 	%r206, [%rd6+12];
	xor.b32  	%r330, %r330, %r206;
	ld.global.u32 	%r207, [%rd6+16];
	xor.b32  	%r329, %r329, %r207;
$L__BB0_8:
	and.b32  	%r209, %r199, 2;
	setp.eq.s32 	%p5, %r209, 0;
	@%p5 bra 	$L__BB0_10;
	ld.global.u32 	%r210, [%rd6+20];
	xor.b32  	%r333, %r333, %r210;
	ld.global.u32 	%r211, [%rd6+24];
	xor.b32  	%r332, %r332, %r211;
	ld.global.u32 	%r212, [%rd6+28];
	xor.b32  	%r331, %r331, %r212;
	ld.global.u32 	%r213, [%rd6+32];
	xor.b32  	%r330, %r330, %r213;
	ld.global.u32 	%r214, [%rd6+36];
	xor.b32  	%r329, %r329, %r214;
$L__BB0_10:
	and.b32  	%r216, %r199, 4;
	setp.eq.s32 	%p6, %r216, 0;
	@%p6 bra 	$L__BB0_12;
	ld.global.u32 	%r217, [%rd6+40];
	xor.b32  	%r333, %r333, %r217;
	ld.global.u32 	%r218, [%rd6+44];
	xor.b32  	%r332, %r332, %r218;
	ld.global.u32 	%r219, [%rd6+48];
	xor.b32  	%r331, %r331, %r219;
	ld.global.u32 	%r220, [%rd6+52];
	xor.b32  	%r330, %r330, %r220;
	ld.global.u32 	%r221, [%rd6+56];
	xor.b32  	%r329, %r329, %r221;
$L__BB0_12:
	and.b32  	%r223, %r199, 8;
	setp.eq.s32 	%p7, %r223, 0;
	@%p7 bra 	$L__BB0_14;
	ld.global.u32 	%r224, [%rd6+60];
	xor.b32  	%r333, %r333, %r224;
	ld.global.u32 	%r225, [%rd6+64];
	xor.b32  	%r332, %r332, %r225;
	ld.global.u32 	%r226, [%rd6+68];
	xor.b32  	%r331, %r331, %r226;
	ld.global.u32 	%r227, [%rd6+72];
	xor.b32  	%r330, %r330, %r227;
	ld.global.u32 	%r228, [%rd6+76];
	xor.b32  	%r329, %r329, %r228;
$L__BB0_14:
	and.b32  	%r230, %r199, 16;
	setp.eq.s32 	%p8, %r230, 0;
	@%p8 bra 	$L__BB0_16;
	ld.global.u32 	%r231, [%rd6+80];
	xor.b32  	%r333, %r333, %r231;
	ld.global.u32 	%r232, [%rd6+84];
	xor.b32  	%r332, %r332, %r232;
	ld.global.u32 	%r233, [%rd6+88];
	xor.b32  	%r331, %r331, %r233;
	ld.global.u32 	%r234, [%rd6+92];
	xor.b32  	%r330, %r330, %r234;
	ld.global.u32 	%r235, [%rd6+96];
	xor.b32  	%r329, %r329, %r235;
$L__BB0_16:
	and.b32  	%r237, %r199, 32;
	setp.eq.s32 	%p9, %r237, 0;
	@%p9 bra 	$L__BB0_18;
	ld.global.u32 	%r238, [%rd6+100];
	xor.b32  	%r333, %r333, %r238;
	ld.global.u32 	%r239, [%rd6+104];
	xor.b32  	%r332, %r332, %r239;
	ld.global.u32 	%r240, [%rd6+108];
	xor.b32  	%r331, %r331, %r240;
	ld.global.u32 	%r241, [%rd6+112];
	xor.b32  	%r330, %r330, %r241;
	ld.global.u32 	%r242, [%rd6+116];
	xor.b32  	%r329, %r329, %r242;
$L__BB0_18:
	and.b32  	%r244, %r199, 64;
	setp.eq.s32 	%p10, %r244, 0;
	@%p10 bra 	$L__BB0_20;
	ld.global.u32 	%r245, [%rd6+120];
	xor.b32  	%r333, %r333, %r245;
	ld.global.u32 	%r246, [%rd6+124];
	xor.b32  	%r332, %r332, %r246;
	ld.global.u32 	%r247, [%rd6+128];
	xor.b32  	%r331, %r331, %r247;
	ld.global.u32 	%r248, [%rd6+132];
	xor.b32  	%r330, %r330, %r248;
	ld.global.u32 	%r249, [%rd6+136];
	xor.b32  	%r329, %r329, %r249;
$L__BB0_20:
	and.b32  	%r251, %r199, 128;
	setp.eq.s32 	%p11, %r251, 0;
	@%p11 bra 	$L__BB0_22;
	ld.global.u32 	%r252, [%rd6+140];
	xor.b32  	%r333, %r333, %r252;
	ld.global.u32 	%r253, [%rd6+144];
	xor.b32  	%r332, %r332, %r253;
	ld.global.u32 	%r254, [%rd6+148];
	xor.b32  	%r331, %r331, %r254;
	ld.global.u32 	%r255, [%rd6+152];
	xor.b32  	%r330, %r330, %r255;
	ld.global.u32 	%r256, [%rd6+156];
	xor.b32  	%r329, %r329, %r256;
$L__BB0_22:
	and.b32  	%r258, %r199, 256;
	setp.eq.s32 	%p12, %r258, 0;
	@%p12 bra 	$L__BB0_24;
	ld.global.u32 	%r259, [%rd6+160];
	xor.b32  	%r333, %r333, %r259;
	ld.global.u32 	%r260, [%rd6+164];
	xor.b32  	%r332, %r332, %r260;
	ld.global.u32 	%r261, [%rd6+168];
	xor.b32  	%r331, %r331, %r261;
	ld.global.u32 	%r262, [%rd6+172];
	xor.b32  	%r330, %r330, %r262;
	ld.global.u32 	%r263, [%rd6+176];
	xor.b32  	%r329, %r329, %r263;
$L__BB0_24:
	and.b32  	%r265, %r199, 512;
	setp.eq.s32 	%p13, %r265, 0;
	@%p13 bra 	$L__BB0_26;
	ld.global.u32 	%r266, [%rd6+180];
	xor.b32  	%r333, %r333, %r266;
	ld.global.u32 	%r267, [%rd6+184];
	xor.b32  	%r332, %r332, %r267;
	ld.global.u32 	%r268, [%rd6+188];
	xor.b32  	%r331, %r331, %r268;
	ld.global.u32 	%r269, [%rd6+192];
	xor.b32  	%r330, %r330, %r269;
	ld.global.u32 	%r270, [%rd6+196];
	xor.b32  	%r329, %r329, %r270;
$L__BB0_26:
	and.b32  	%r272, %r199, 1024;
	setp.eq.s32 	%p14, %r272, 0;
	@%p14 bra 	$L__BB0_28;
	ld.global.u32 	%r273, [%rd6+200];
	xor.b32  	%r333, %r333, %r273;
	ld.global.u32 	%r274, [%rd6+204];
	xor.b32  	%r332, %r332, %r274;
	ld.global.u32 	%r275, [%rd6+208];
	xor.b32  	%r331, %r331, %r275;
	ld.global.u32 	%r276, [%rd6+212];
	xor.b32  	%r330, %r330, %r276;
	ld.global.u32 	%r277, [%rd6+216];
	xor.b32  	%r329, %r329, %r277;
$L__BB0_28:
	and.b32  	%r279, %r199, 2048;
	setp.eq.s32 	%p15, %r279, 0;
	@%p15 bra 	$L__BB0_30;
	ld.global.u32 	%r280, [%rd6+220];
	xor.b32  	%r333, %r333, %r280;
	ld.global.u32 	%r281, [%rd6+224];
	xor.b32  	%r332, %r332, %r281;
	ld.global.u32 	%r282, [%rd6+228];
	xor.b32  	%r331, %r331, %r282;
	ld.global.u32 	%r283, [%rd6+232];
	xor.b32  	%r330, %r330, %r283;
	ld.global.u32 	%r284, [%rd6+236];
	xor.b32  	%r329, %r329, %r284;
$L__BB0_30:
	and.b32  	%r286, %r199, 4096;
	setp.eq.s32 	%p16, %r286, 0;
	@%p16 bra 	$L__BB0_32;
	ld.global.u32 	%r287, [%rd6+240];
	xor.b32  	%r333, %r333, %r287;
	ld.global.u32 	%r288, [%rd6+244];
	xor.b32  	%r332, %r332, %r288;
	ld.global.u32 	%r289, [%rd6+248];
	xor.b32  	%r331, %r331, %r289;
	ld.global.u32 	%r290, [%rd6+252];
	xor.b32  	%r330, %r330, %r290;
	ld.global.u32 	%r291, [%rd6+256];
	xor.b32  	%r329, %r329, %r291;
$L__BB0_32:
	and.b32  	%r293, %r199, 8192;
	setp.eq.s32 	%p17, %r293, 0;
	@%p17 bra 	$L__BB0_34;
	ld.global.u32 	%r294, [%rd6+260];
	xor.b32  	%r333, %r333, %r294;
	ld.global.u32 	%r295, [%rd6+264];
	xor.b32  	%r332, %r332, %r295;
	ld.global.u32 	%r296, [%rd6+268];
	xor.b32  	%r331, %r331, %r296;
	ld.global.u32 	%r297, [%rd6+272];
	xor.b32  	%r330, %r330, %r297;
	ld.global.u32 	%r298, [%rd6+276];
	xor.b32  	%r329, %r329, %r298;
$L__BB0_34:
	and.b32  	%r300, %r199, 16384;
	setp.eq.s32 	%p18, %r300, 0;
	@%p18 bra 	$L__BB0_36;
	ld.global.u32 	%r301, [%rd6+280];
	xor.b32  	%r333, %r333, %r301;
	ld.global.u32 	%r302, [%rd6+284];
	xor.b32  	%r332, %r332, %r302;
	ld.global.u32 	%r303, [%rd6+288];
	xor.b32  	%r331, %r331, %r303;
	ld.global.u32 	%r304, [%rd6+292];
	xor.b32  	%r330, %r330, %r304;
	ld.global.u32 	%r305, [%rd6+296];
	xor.b32  	%r329, %r329, %r305;
$L__BB0_36:
	and.b32  	%r307, %r199, 32768;
	setp.eq.s32 	%p19, %r307, 0;
	@%p19 bra 	$L__BB0_38;
	ld.global.u32 	%r308, [%rd6+300];
	xor.b32  	%r333, %r333, %r308;
	ld.global.u32 	%r309, [%rd6+304];
	xor.b32  	%r332, %r332, %r309;
	ld.global.u32 	%r310, [%rd6+308];
	xor.b32  	%r331, %r331, %r310;
	ld.global.u32 	%r311, [%rd6+312];
	xor.b32  	%r330, %r330, %r311;
	ld.global.u32 	%r312, [%rd6+316];
	xor.b32  	%r329, %r329, %r312;
$L__BB0_38:
	add.s32 	%r328, %r328, 16;
	setp.ne.s32 	%p20, %r328, 32;
	@%p20 bra 	$L__BB0_6;
	mad.lo.s32 	%r313, %r322, -31, %r11;
	add.s32 	%r322, %r313, 1;
	setp.ne.s32 	%p21, %r322, 5;
	@%p21 bra 	$L__BB0_5;
	st.global.u32 	[%rd2+4], %r333;
	st.global.u32 	[%rd2+8], %r332;
	st.global.u32 	[%rd2+12], %r331;
	st.global.u32 	[%rd2+16], %r330;
	st.global.u32 	[%rd2+20], %r329;
	add.s32 	%r316, %r316, 1;
	setp.lt.u32 	%p22, %r316, %r2;
	@%p22 bra 	$L__BB0_4;
$L__BB0_41:
	shr.u64 	%rd7, %rd17, 2;
	add.s32 	%r315, %r315, 1;
	setp.gt.u64 	%p23, %rd17, 3;
	mov.u64 	%rd17, %rd7;
	@%p23 bra 	$L__BB0_2;
$L__BB0_42:
	mov.b32 	%r314, 0;
	st.global.v2.u32 	[%rd2+24], {%r314, %r314};
	st.global.u32 	[%rd2+32], %r314;
	mov.b64 	%rd16, 0;
	st.global.u64 	[%rd2+40], %rd16;
	ret;

}
	// .globl	_Z4initjP24curandStatePhilox4_32_10
.visible .entry _Z4initjP24curandStatePhilox4_32_10(
	.param .u32 _Z4initjP24curandStatePhilox4_32_10_param_0,
	.param .u64 .ptr .align 1 _Z4initjP24curandStatePhilox4_32_10_param_1
)
{
	.reg .b32 	%r<95>;
	.reg .b64 	%rd<6>;

	ld.param.u32 	%r1, [_Z4initjP24curandStatePhilox4_32_10_param_0];
	ld.param.u64 	%rd1, [_Z4initjP24curandStatePhilox4_32_10_param_1];
	cvta.to.global.u64 	%rd2, %rd1;
	mov.u32 	%r2, %tid.x;
	mov.u32 	%r3, %ctaid.x;
	shl.b32 	%r4, %r3, 7;
	add.s32 	%r5, %r4, %r2;
	mul.wide.s32 	%rd3, %r5, 64;
	add.s64 	%rd4, %rd2, %rd3;
	mov.b32 	%r6, 0;
	st.global.v4.u32 	[%rd4+32], {%r1, %r6, %r6, %r6};
	st.global.v2.u32 	[%rd4+48], {%r6, %r6};
	mov.b64 	%rd5, 0;
	st.global.u64 	[%rd4+56], %rd5;
	shr.s32 	%r7, %r5, 31;
	mov.b32 	%r8, -766435501;
	mul.hi.u32 	%r9, %r8, %r6;
	mov.b32 	%r10, -845247145;
	mul.hi.u32 	%r11, %r10, %r5;
	mul.lo.s32 	%r12, %r5, -845247145;
	xor.b32  	%r13, %r11, %r1;
	xor.b32  	%r14, %r9, %r7;
	add.s32 	%r15, %r1, -1640531527;
	mul.hi.u32 	%r16, %r8, %r13;
	mul.lo.s32 	%r17, %r13, -766435501;
	mul.hi.u32 	%r18, %r10, %r14;
	mul.lo.s32 	%r19, %r14, -845247145;
	xor.b32  	%r20, %r12, %r18;
	xor.b32  	%r21, %r20, %r15;
	xor.b32  	%r22, %r16, -1150833019;
	add.s32 	%r23, %r1, 1013904242;
	mul.hi.u32 	%r24, %r8, %r21;
	mul.lo.s32 	%r25, %r21, -766435501;
	mul.hi.u32 	%r26, %r10, %r22;
	mul.lo.s32 	%r27, %r22, -845247145;
	xor.b32  	%r28, %r19, %r23;
	xor.b32  	%r29, %r28, %r26;
	xor.b32  	%r30, %r17, %r24;
	xor.b32  	%r31, %r30, 1993301258;
	add.s32 	%r32, %r1, -626627285;
	mul.hi.u32 	%r33, %r8, %r29;
	mul.lo.s32 	%r34, %r29, -766435501;
	mul.hi.u32 	%r35, %r10, %r31;
	mul.lo.s32 	%r36, %r31, -845247145;
	xor.b32  	%r37, %r27, %r32;
	xor.b32  	%r38, %r37, %r35;
	xor.b32  	%r39, %r25, %r33;
	xor.b32  	%r40, %r39, 842468239;
	add.s32 	%r41, %r1, 2027808484;
	mul.hi.u32 	%r42, %r8, %r38;
	mul.lo.s32 	%r43, %r38, -766435501;
	mul.hi.u32 	%r44, %r10, %r40;
	mul.lo.s32 	%r45, %r40, -845247145;
	xor.b32  	%r46, %r36, %r41;
	xor.b32  	%r47, %r46, %r44;
	xor.b32  	%r48, %r34, %r42;
	xor.b32  	%r49, %r48, -308364780;
	add.s32 	%r50, %r1, 387276957;
	mul.hi.u32 	%r51, %r8, %r47;
	mul.lo.s32 	%r52, %r47, -766435501;
	mul.hi.u32 	%r53, %r10, %r49;
	mul.lo.s32 	%r54, %r49, -845247145;
	xor.b32  	%r55, %r45, %r50;
	xor.b32  	%r56, %r55, %r53;
	xor.b32  	%r57, %r43, %r51;
	xor.b32  	%r58, %r57, -1459197799;
	add.s32 	%r59, %r1, -1253254570;
	mul.hi.u32 	%r60, %r8, %r56;
	mul.lo.s32 	%r61, %r56, -766435501;
	mul.hi.u32 	%r62, %r10, %r58;
	mul.lo.s32 	%r63, %r58, -845247145;
	xor.b32  	%r64, %r54, %r59;
	xor.b32  	%r65, %r64, %r62;
	xor.b32  	%r66, %r52, %r60;
	xor.b32  	%r67, %r66, 1684936478;
	add.s32 	%r68, %r1, 1401181199;
	mul.hi.u32 	%r69, %r8, %r65;
	mul.lo.s32 	%r70, %r65, -766435501;
	mul.hi.u32 	%r71, %r10, %r67;
	mul.lo.s32 	%r72, %r67, -845247145;
	xor.b32  	%r73, %r63, %r68;
	xor.b32  	%r74, %r73, %r71;
	xor.b32  	%r75, %r61, %r69;
	xor.b32  	%r76, %r75, 534103459;
	add.s32 	%r77, %r1, -239350328;
	mul.hi.u32 	%r78, %r8, %r74;
	mul.lo.s32 	%r79, %r74, -766435501;
	mul.hi.u32 	%r80, %r10, %r76;
	mul.lo.s32 	%r81, %r76, -845247145;
	xor.b32  	%r82, %r72, %r77;
	xor.b32  	%r83, %r82, %r80;
	xor.b32  	%r84, %r70, %r78;
	xor.b32  	%r85, %r84, -616729560;
	add.s32 	%r86, %r1, -1879881855;
	mul.hi.u32 	%r87, %r8, %r83;
	mul.lo.s32 	%r88, %r83, -766435501;
	mul.hi.u32 	%r89, %r10, %r85;
	mul.lo.s32 	%r90, %r85, -845247145;
	xor.b32  	%r91, %r81, %r86;
	xor.b32  	%r92, %r91, %r89;
	xor.b32  	%r93, %r79, %r87;
	xor.b32  	%r94, %r93, -1767562579;
	st.global.v4.u32 	[%rd4], {%r6, %r6, %r5, %r7};
	st.global.v4.u32 	[%rd4+16], {%r92, %r90, %r94, %r88};
	ret;

}
	// .globl	_Z29generate_random_numbers_noiseP24curandStatePhilox4_32_10P6float4
.visible .entry _Z29generate_random_numbers_noiseP24curandStatePhilox4_32_10P6float4(
	.param .u64 .ptr .align 1 _Z29generate_random_numbers_noiseP24curandStatePhilox4_32_10P6float4_param_0,
	.param .u64 .ptr .align 1 _Z29generate_random_numbers_noiseP24curandStatePhilox4_32_10P6float4_param_1
)
{
	.reg .pred 	%p<13>;
	.reg .b32 	%r<148>;
	.reg .b32 	%f<63>;
	.reg .b64 	%rd<10>;
	.reg .b64 	%fd<2>;

	ld.param.u64 	%rd3, [_Z29generate_random_numbers_noiseP24curandStatePhilox4_32_10P6float4_param_0];
	cvta.to.global.u64 	%rd4, %rd3;
	mov.u32 	%r30, %tid.x;
	mov.u32 	%r31, %ctaid.x;
	shl.b32 	%r32, %r31, 7;
	add.s32 	%r1, %r32, %r30;
	mul.wide.s32 	%rd5, %r1, 64;
	add.s64 	%rd1, %rd4, %rd5;
	ld.global.v4.u32 	{%r33, %r143, %r142, %r141}, [%rd1];
	ld.global.v4.u32 	{%r5, %r8, %r7, %r6}, [%rd1+16];
	ld.global.v4.u32 	{%r9, %r10, %r11, %r12}, [%rd1+32];
	ld.global.v2.u32 	{%r13, %r14}, [%rd1+48];
	ld.global.f64 	%fd1, [%rd1+56];
	add.s32 	%r15, %r33, 1;
	setp.ne.s32 	%p1, %r15, 0;
	@%p1 bra 	$L__BB2_3;
	add.s32 	%r143, %r143, 1;
	setp.ne.s32 	%p2, %r143, 0;
	@%p2 bra 	$L__BB2_3;
	add.s32 	%r142, %r142, 1;
	setp.eq.s32 	%p3, %r142, 0;
	selp.u32 	%r35, 1, 0, %p3;
	add.s32 	%r141, %r141, %r35;
	mov.b32 	%r143, 0;
$L__BB2_3:
	mov.b32 	%r37, -766435501;
	mul.hi.u32 	%r38, %r37, %r15;
	mul.lo.s32 	%r39, %r15, -766435501;
	mov.b32 	%r40, -845247145;
	mul.hi.u32 	%r41, %r40, %r142;
	mul.lo.s32 	%r42, %r142, -845247145;
	xor.b32  	%r43, %r9, %r41;
	xor.b32  	%r44, %r43, %r143;
	xor.b32  	%r45, %r10, %r38;
	xor.b32  	%r46, %r45, %r141;
	add.s32 	%r47, %r9, -1640531527;
	add.s32 	%r48, %r10, -1150833019;
	mul.hi.u32 	%r49, %r37, %r44;
	mul.lo.s32 	%r50, %r44, -766435501;
	mul.hi.u32 	%r51, %r40, %r46;
	mul.lo.s32 	%r52, %r46, -845247145;
	xor.b32  	%r53, %r42, %r51;
	xor.b32  	%r54, %r53, %r47;
	xor.b32  	%r55, %r39, %r49;
	xor.b32  	%r56, %r55, %r48;
	add.s32 	%r57, %r9, 1013904242;
	add.s32 	%r58, %r10, 1993301258;
	mul.hi.u32 	%r59, %r37, %r54;
	mul.lo.s32 	%r60, %r54, -766435501;
	mul.hi.u32 	%r61, %r40, %r56;
	mul.lo.s32 	%r62, %r56, -845247145;
	xor.b32  	%r63, %r52, %r57;
	xor.b32  	%r64, %r63, %r61;
	xor.b32  	%r65, %r50, %r58;
	xor.b32  	%r66, %r65, %r59;
	add.s32 	%r67, %r9, -626627285;
	add.s32 	%r68, %r10, 842468239;
	mul.hi.u32 	%r69, %r37, %r64;
	mul.lo.s32 	%r70, %r64, -766435501;
	mul.hi.u32 	%r71, %r40, %r66;
	mul.lo.s32 	%r72, %r66, -845247145;
	xor.b32  	%r73, %r62, %r67;
	xor.b32  	%r74, %r73, %r71;
	xor.b32  	%r75, %r60, %r68;
	xor.b32  	%r76, %r75, %r69;
	add.s32 	%r77, %r9, 2027808484;
	add.s32 	%r78, %r10, -308364780;
	mul.hi.u32 	%r79, %r37, %r74;
	mul.lo.s32 	%r80, %r74, -766435501;
	mul.hi.u32 	%r81, %r40, %r76;
	mul.lo.s32 	%r82, %r76, -845247145;
	xor.b32  	%r83, %r72, %r77;
	xor.b32  	%r84, %r83, %r81;
	xor.b32  	%r85, %r70, %r78;
	xor.b32  	%r86, %r85, %r79;
	add.s32 	%r87, %r9, 387276957;
	add.s32 	%r88, %r10, -1459197799;
	mul.hi.u32 	%r89, %r37, %r84;
	mul.lo.s32 	%r90, %r84, -766435501;
	mul.hi.u32 	%r91, %r40, %r86;
	mul.lo.s32 	%r92, %r86, -845247145;
	xor.b32  	%r93, %r82, %r87;
	xor.b32  	%r94, %r93, %r91;
	xor.b32  	%r95, %r80, %r88;
	xor.b32  	%r96, %r95, %r89;
	add.s32 	%r97, %r9, -1253254570;
	add.s32 	%r98, %r10, 1684936478;
	mul.hi.u32 	%r99, %r37, %r94;
	mul.lo.s32 	%r100, %r94, -766435501;
	mul.hi.u32 	%r101, %r40, %r96;
	mul.lo.s32 	%r102, %r96, -845247145;
	xor.b32  	%r103, %r92, %r97;
	xor.b32  	%r104, %r103, %r101;
	xor.b32  	%r105, %r90, %r98;
	xor.b32  	%r106, %r105, %r99;
	add.s32 	%r107, %r9, 1401181199;
	add.s32 	%r108, %r10, 534103459;
	mul.hi.u32 	%r109, %r37, %r104;
	mul.lo.s32 	%r110, %r104, -766435501;
	mul.hi.u32 	%r111, %r40, %r106;
	mul.lo.s32 	%r112, %r106, -845247145;
	xor.b32  	%r113, %r102, %r107;
	xor.b32  	%r114, %r113, %r111;
	xor.b32  	%r115, %r100, %r108;
	xor.b32  	%r116, %r115, %r109;
	add.s32 	%r117, %r9, -239350328;
	add.s32 	%r118, %r10, -616729560;
	mul.hi.u32 	%r119, %r37, %r114;
	mul.lo.s32 	%r120, %r114, -766435501;
	mul.hi.u32 	%r121, %r40, %r116;
	mul.lo.s32 	%r122, %r116, -845247145;
	xor.b32  	%r123, %r112, %r117;
	xor.b32  	%r22, %r123, %r121;
	xor.b32  	%r124, %r110, %r118;
	xor.b32  	%r125, %r124, %r119;
	add.s32 	%r126, %r9, -1879881855;
	add.s32 	%r127, %r10, -1767562579;
	mul.hi.u32 	%r128, %r37, %r22;
	mul.hi.u32 	%r129, %r40, %r125;
	mul.lo.s32 	%r23, %r125, -845247145;
	xor.b32  	%r130, %r122, %r126;
	xor.b32  	%r24, %r130, %r129;
	xor.b32  	%r131, %r120, %r127;
	xor.b32  	%r25, %r131, %r128;
	setp.eq.s32 	%p4, %r11, 1;
	@%p4 bra 	$L__BB2_7;
	setp.eq.s32 	%p5, %r11, 3;
	mov.u32 	%r144, %r6;
	mov.u32 	%r145, %r24;
	mov.u32 	%r146, %r23;
	mov.u32 	%r147, %r25;
	@%p5 bra 	$L__BB2_8;
	setp.ne.s32 	%p6, %r11, 2;
	mov.u32 	%r144, %r5;
	mov.u32 	%r145, %r8;
	mov.u32 	%r146, %r7;
	mov.u32 	%r147, %r6;
	@%p6 bra 	$L__BB2_8;
	mov.u32 	%r144, %r7;
	mov.u32 	%r145, %r6;
	mov.u32 	%r146, %r24;
	mov.u32 	%r147, %r23;
	bra.uni 	$L__BB2_8;
$L__BB2_7:
	mov.u32 	%r144, %r8;
	mov.u32 	%r145, %r7;
	mov.u32 	%r146, %r6;
	mov.u32 	%r147, %r24;
$L__BB2_8:
	ld.param.u64 	%rd9, [_Z29generate_random_numbers_noiseP24curandStatePhilox4_32_10P6float4_param_1];
	mul.lo.s32 	%r132, %r22, -766435501;
	cvta.to.global.u64 	%rd6, %rd9;
	cvt.rn.f32.u32 	%f1, %r144;
	fma.rn.f32 	%f2, %f1, 0f2F800000, 0f2F000000;
	cvt.rn.f32.u32 	%f3, %r145;
	fma.rn.f32 	%f4, %f3, 0f30C90FDB, 0f30490FDB;
	setp.lt.f32 	%p7, %f2, 0f00800000;
	mul.f32 	%f5, %f2, 0f4B000000;
	selp.f32 	%f6, %f5, %f2, %p7;
	selp.f32 	%f7, 0fC1B80000, 0f00000000, %p7;
	mov.b32 	%r133, %f6;
	add.s32 	%r134, %r133, -1059760811;
	and.b32  	%r135, %r134, -8388608;
	sub.s32 	%r136, %r133, %r135;
	mov.b32 	%f8, %r136;
	cvt.rn.f32.s32 	%f9, %r135;
	fma.rn.f32 	%f10, %f9, 0f34000000, %f7;
	add.f32 	%f11, %f8, 0fBF800000;
	fma.rn.f32 	%f12, %f11, 0fBE055027, 0f3E1039F6;
	fma.rn.f32 	%f13, %f12, %f11, 0fBDF8CDCC;
	fma.rn.f32 	%f14, %f13, %f11, 0f3E0F2955;
	fma.rn.f32 	%f15, %f14, %f11, 0fBE2AD8B9;
	fma.rn.f32 	%f16, %f15, %f11, 0f3E4CED0B;
	fma.rn.f32 	%f17, %f16, %f11, 0fBE7FFF22;
	fma.rn.f32 	%f18, %f17, %f11, 0f3EAAAA78;
	fma.rn.f32 	%f19, %f18, %f11, 0fBF000000;
	mul.f32 	%f20, %f11, %f19;
	fma.rn.f32 	%f21, %f20, %f11, %f11;
	fma.rn.f32 	%f22, %f10, 0f3F317218, %f21;
	setp.gt.u32 	%p8, %r133, 2139095039;
	fma.rn.f32 	%f23, %f6, 0f7F800000, 0f7F800000;
	selp.f32 	%f24, %f23, %f22, %p8;
	setp.eq.f32 	%p9, %f6, 0f00000000;
	mul.f32 	%f25, %f24, 0fC0000000;
	selp.f32 	%f26, 0f7F800000, %f25, %p9;
	sqrt.rn.f32 	%f27, %f26;
	sin.approx.f32 	%f28, %f4;
	cos.approx.f32 	%f29, %f4;
	mul.f32 	%f30, %f27, %f28;
	mul.f32 	%f31, %f27, %f29;
	cvt.rn.f32.u32 	%f32, %r146;
	fma.rn.f32 	%f33, %f32, 0f2F800000, 0f2F000000;
	cvt.rn.f32.u32 	%f34, %r147;
	fma.rn.f32 	%f35, %f34, 0f30C90FDB, 0f30490FDB;
	setp.lt.f32 	%p10, %f33, 0f00800000;
	mul.f32 	%f36, %f33, 0f4B000000;
	selp.f32 	%f37, %f36, %f33, %p10;
	selp.f32 	%f38, 0fC1B80000, 0f00000000, %p10;
	mov.b32 	%r137, %f37;
	add.s32 	%r138, %r137, -1059760811;
	and.b32  	%r139, %r138, -8388608;
	sub.s32 	%r140, %r137, %r139;
	mov.b32 	%f39, %r140;
	cvt.rn.f32.s32 	%f40, %r139;
	fma.rn.f32 	%f41, %f40, 0f34000000, %f38;
	add.f32 	%f42, %f39, 0fBF800000;
	fma.rn.f32 	%f43, %f42, 0fBE055027, 0f3E1039F6;
	fma.rn.f32 	%f44, %f43, %f42, 0fBDF8CDCC;
	fma.rn.f32 	%f45, %f44, %f42, 0f3E0F2955;
	fma.rn.f32 	%f46, %f45, %f42, 0fBE2AD8B9;
	fma.rn.f32 	%f47, %f46, %f42, 0f3E4CED0B;
	fma.rn.f32 	%f48, %f47, %f42, 0fBE7FFF22;
	fma.rn.f32 	%f49, %f48, %f42, 0f3EAAAA78;
	fma.rn.f32 	%f50, %f49, %f42, 0fBF000000;
	mul.f32 	%f51, %f42, %f50;
	fma.rn.f32 	%f52, %f51, %f42, %f42;
	fma.rn.f32 	%f53, %f41, 0f3F317218, %f52;
	setp.gt.u32 	%p11, %r137, 2139095039;
	fma.rn.f32 	%f54, %f37, 0f7F800000, 0f7F800000;
	selp.f32 	%f55, %f54, %f53, %p11;
	setp.eq.f32 	%p12, %f37, 0f00000000;
	mul.f32 	%f56, %f55, 0fC0000000;
	selp.f32 	%f57, 0f7F800000, %f56, %p12;
	sqrt.rn.f32 	%f58, %f57;
	sin.approx.f32 	%f59, %f35;
	cos.approx.f32 	%f60, %f35;
	mul.f32 	%f61, %f58, %f59;
	mul.f32 	%f62, %f58, %f60;
	mul.wide.s32 	%rd7, %r1, 16;
	add.s64 	%rd8, %rd6, %rd7;
	st.global.v4.f32 	[%rd8], {%f30, %f31, %f61, %f62};
	st.global.v4.u32 	[%rd1], {%r15, %r143, %r142, %r141};
	st.global.v4.u32 	[%rd1+16], {%r24, %r23, %r25, %r132};
	st.global.v4.u32 	[%rd1+32], {%r9, %r10, %r11, %r12};
	st.global.v2.u32 	[%rd1+48], {%r13, %r14};
	st.global.f64 	[%rd1+56], %fd1;
	ret;

}
	// .globl	_Z29calculate_BodyWallInteractionP7double3S0_P7double4S2_S_ddi
.visible .entry _Z29calculate_BodyWallInteractionP7double3S0_P7double4S2_S_ddi(
	.param .u64 .ptr .align 1 _Z29calculate_BodyWallInteractionP7double3S0_P7double4S2_S_ddi_param_0,
	.param .u64 .ptr .align 1 _Z29calculate_BodyWallInteractionP7double3S0_P7double4S2_S_ddi_param_1,
	.param .u64 .ptr .align 1 _Z29calculate_BodyWallInteractionP7double3S0_P7double4S2_S_ddi_param_2,
	.param .u64 .ptr .align 1 _Z29calculate_BodyWallInteractionP7double3S0_P7double4S2_S_ddi_param_3,
	.param .align 8 .b8 _Z29calculate_BodyWallInteractionP7double3S0_P7double4S2_S_ddi_param_4[24],
	.param .f64 _Z29calculate_BodyWallInteractionP7double3S0_P7double4S2_S_ddi_param_5,
	.param .f64 _Z29calculate_BodyWallInteractionP7double3S0_P7double4S2_S_ddi_param_6,
	.param .u32 _Z29calculate_BodyWallInteractionP7double3S0_P7double4S2_S_ddi_param_7
)
{
	.reg .pred 	%p<8>;
	.reg .b32 	%r<21>;
	.reg .b32 	%f<3>;
	.reg .b64 	%rd<16>;
	.reg .b64 	%fd<102>;

	ld.param.f64 	%fd44, [_Z29calculate_BodyWallInteractionP7double3S0_P7double4S2_S_ddi_param_4+16];
	ld.param.f64 	%fd43, [_Z29calculate_BodyWallInteractionP7double3S0_P7double4S2_S_ddi_param_4+8];
	ld.param.f64 	%fd42, [_Z29calculate_BodyWallInteractionP7double3S0_P7double4S2_S_ddi_param_4];
	ld.param.u64 	%rd1, [_Z29calculate_BodyWallInteractionP7double3S0_P7double4S2_S_ddi_param_0];
	ld.param.u64 	%rd3, [_Z29calculate_BodyWallInteractionP7double3S0_P7double4S2_S_ddi_param_2];
	ld.param.u64 	%rd4, [_Z29calculate_BodyWallInteractionP7double3S0_P7double4S2_S_ddi_param_3];
	ld.param.f64 	%fd45, [_Z29calculate_BodyWallInteractionP7double3S0_P7double4S2_S_ddi_param_5];
	ld.param.f64 	%fd46, [_Z29calculate_BodyWallInteractionP7double3S0_P7double4S2_S_ddi_param_6];
	ld.param.u32 	%r5, [_Z29calculate_BodyWallInteractionP7double3S0_P7double4S2_S_ddi_param_7];
	mov.u32 	%r6, %ctaid.x;
	mov.u32 	%r7, %ntid.x;
	mov.u32 	%r8, %tid.x;
	mad.lo.s32 	%r1, %r6, %r7, %r8;
	setp.ge.s32 	%p1, %r1, %r5;
	@%p1 bra 	$L__BB3_11;
	cvta.to.global.u64 	%rd5, %rd3;
	cvta.to.global.u64 	%rd6, %rd4;
	mul.wide.s32 	%rd7, %r1, 32;
	add.s64 	%rd8, %rd5, %rd7;
	ld.global.v2.f64 	{%fd1, %fd2}, [%rd8];
	ld.global.v2.f64 	{%fd3, %fd4}, [%rd8+16];
	add.s64 	%rd9, %rd6, %rd7;
	ld.global.v2.f64 	{%fd6, %fd5}, [%rd9];
	ld.global.v2.f64 	{%fd8, %fd7}, [%rd9+16];
	setp.gtu.f64 	%p2, %fd2, 0d0000000000000000;
	@%p2 bra 	$L__BB3_3;
	abs.f64 	%fd92, %fd42;
	abs.f64 	%fd93, %fd43;
	abs.f64 	%fd94, %fd44;
	abs.f64 	%fd47, %fd45;
	neg.f64 	%fd91, %fd47;
	bra.uni 	$L__BB3_4;
$L__BB3_3:
	abs.f64 	%fd48, %fd42;
	neg.f64 	%fd92, %fd48;
	abs.f64 	%fd49, %fd43;
	neg.f64 	%fd93, %fd49;
	abs.f64 	%fd50, %fd44;
	neg.f64 	%fd94, %fd50;
	abs.f64 	%fd91, %fd45;
$L__BB3_4:
	mul.f64 	%fd52, %fd5, %fd93;
	fma.rn.f64 	%fd53, %fd6, %fd92, %fd52;
	fma.rn.f64 	%fd21, %fd8, %fd94, %fd53;
	mul.f64 	%fd54, %fd2, %fd93;
	fma.rn.f64 	%fd55, %fd1, %fd92, %fd54;
	fma.rn.f64 	%fd56, %fd3, %fd94, %fd55;
	mul.f64 	%fd57, %fd91, %fd93;
	fma.rn.f64 	%fd58, %fd1, %fd92, %fd57;
	fma.rn.f64 	%fd59, %fd94, 0d0000000000000000, %fd58;
	abs.f64 	%fd22, %fd21;
	fma.rn.f64 	%fd60, %fd4, %fd22, %fd7;
	sub.f64 	%fd61, %fd60, %fd56;
	add.f64 	%fd23, %fd59, %fd61;
	setp.leu.f64 	%p3, %fd23, 0d0000000000000000;
	mov.f64 	%fd99, 0d0000000000000000;
	mov.f64 	%fd96, %fd99;
	mov.f64 	%fd97, %fd99;
	mov.f64 	%fd98, %fd99;
	mov.f64 	%fd100, %fd99;
	mov.f64 	%fd101, %fd99;
	@%p3 bra 	$L__BB3_10;
	div.rn.f64 	%fd24, %fd23, %fd46;
	fma.rn.f64 	%fd62, %fd24, 0d3FF71547652B82FE, 0d4338000000000000;
	{
	.reg .b32 %temp; 
	mov.b64 	{%r2, %temp}, %fd62;
	}
	mov.f64 	%fd63, 0dC338000000000000;
	add.rn.f64 	%fd64, %fd62, %fd63;
	fma.rn.f64 	%fd65, %fd64, 0dBFE62E42FEFA39EF, %fd24;
	fma.rn.f64 	%fd66, %fd64, 0dBC7ABC9E3B39803F, %fd65;
	fma.rn.f64 	%fd67, %fd66, 0d3E5ADE1569CE2BDF, 0d3E928AF3FCA213EA;
	fma.rn.f64 	%fd68, %fd67, %fd66, 0d3EC71DEE62401315;
	fma.rn.f64 	%fd69, %fd68, %fd66, 0d3EFA01997C89EB71;
	fma.rn.f64 	%fd70, %fd69, %fd66, 0d3F2A01A014761F65;
	fma.rn.f64 	%fd71, %fd70, %fd66, 0d3F56C16C1852B7AF;
	fma.rn.f64 	%fd72, %fd71, %fd66, 0d3F81111111122322;
	fma.rn.f64 	%fd73, %fd72, %fd66, 0d3FA55555555502A1;
	fma.rn.f64 	%fd74, %fd73, %fd66, 0d3FC5555555555511;
	fma.rn.f64 	%fd75, %fd74, %fd66, 0d3FE000000000000B;
	fma.rn.f64 	%fd76, %fd75, %fd66, 0d3FF0000000000000;
	fma.rn.f64 	%fd77, %fd76, %fd66, 0d3FF0000000000000;
	{
	.reg .b32 %temp; 
	mov.b64 	{%r3, %temp}, %fd77;
	}
	{
	.reg .b32 %temp; 
	mov.b64 	{%temp, %r4}, %fd77;
	}
	shl.b32 	%r9, %r2, 20;
	add.s32 	%r10, %r9, %r4;
	mov.b64 	%fd95, {%r3, %r10};
	{
	.reg .b32 %temp; 
	mov.b64 	{%temp, %r11}, %fd24;
	}
	mov.b32 	%f2, %r11;
	abs.f32 	%f1, %f2;
	setp.lt.f32 	%p4, %f1, 0f4086232B;
	@%p4 bra 	$L__BB3_8;
	setp.lt.f64 	%p5, %fd24, 0d0000000000000000;
	add.f64 	%fd78, %fd24, 0d7FF0000000000000;
	selp.f64 	%fd95, 0d0000000000000000, %fd78, %p5;
	setp.geu.f32 	%p6, %f1, 0f40874800;
	@%p6 bra 	$L__BB3_8;
	shr.u32 	%r12, %r2, 31;
	add.s32 	%r13, %r2, %r12;
	shr.s32 	%r14, %r13, 1;
	shl.b32 	%r15, %r14, 20;
	add.s32 	%r16, %r4, %r15;
	mov.b64 	%fd79, {%r3, %r16};
	sub.s32 	%r17, %r2, %r14;
	shl.b32 	%r18, %r17, 20;
	add.s32 	%r19, %r18, 1072693248;
	mov.b32 	%r20, 0;
	mov.b64 	%fd80, {%r20, %r19};
	mul.f64 	%fd95, %fd80, %fd79;
$L__BB3_8:
	rcp.rn.f64 	%fd82, %fd46;
	mul.f64 	%fd29, %fd82, %fd95;
	neg.f64 	%fd83, %fd92;
	mul.f64 	%fd98, %fd29, %fd83;
	neg.f64 	%fd84, %fd93;
	mul.f64 	%fd97, %fd29, %fd84;
	neg.f64 	%fd85, %fd94;
	mul.f64 	%fd96, %fd29, %fd85;
	setp.eq.f64 	%p7, %fd21, 0d0000000000000000;
	mov.f64 	%fd100, %fd99;
	mov.f64 	%fd101, %fd99;
	@%p7 bra 	$L__BB3_10;
	mul.f64 	%fd86, %fd4, %fd21;
	div.rn.f64 	%fd87, %fd86, %fd22;
	mul.f64 	%fd88, %fd92, %fd87;
	mul.f64 	%fd89, %fd93, %fd87;
	mul.f64 	%fd90, %fd94, %fd87;
	mul.f64 	%fd101, %fd88, %fd29;
	mul.f64 	%fd100, %fd89, %fd29;
	mul.f64 	%fd99, %fd90, %fd29;
$L__BB3_10:
	ld.param.u64 	%rd15, [_Z29calculate_BodyWallInteractionP7double3S0_P7double4S2_S_ddi_param_1];
	cvta.to.global.u64 	%rd10, %rd1;
	mul.wide.s32 	%rd11, %r1, 24;
	add.s64 	%rd12, %rd10, %rd11;
	st.global.f64 	[%rd12], %fd98;
	st.global.f64 	[%rd12+8], %fd97;
	st.global.f64 	[%rd12+16], %fd96;
	cvta.to.global.u64 	%rd13, %rd15;
	add.s64 	%rd14, %rd13, %rd11;
	st.global.f64 	[%rd14], %fd101;
	st.global.f64 	[%rd14+8], %fd100;
	st.global.f64 	[%rd14+16], %fd99;
$L__BB3_11:
	ret;

}
	// .globl	_Z13time_marchingP7double4S0_P7double3S2_ddddddidPdS3_PiddP17curandStateXORWOWS3_i
.visible .entry _Z13time_marchingP7double4S0_P7double3S2_ddddddidPdS3_PiddP17curandStateXORWOWS3_i(
	.param .u64 .ptr .align 1 _Z13time_marchingP7double4S0_P7double3S2_ddddddidPdS3_PiddP17curandStateXORWOWS3_i_param_0,
	.param .u64 .ptr .align 1 _Z13time_marchingP7double4S0_P7double3S2_ddddddidPdS3_PiddP17curandStateXORWOWS3_i_param_1,
	.param .u64 .ptr .align 1 _Z13time_marchingP7double4S0_P7double3S2_ddddddidPdS3_PiddP17curandStateXORWOWS3_i_param_2,
	.param .u64 .ptr .align 1 _Z13time_marchingP7double4S0_P7double3S2_ddddddidPdS3_PiddP17curandStateXORWOWS3_i_param_3,
	.param .f64 _Z13time_marchingP7double4S0_P7double3S2_ddddddidPdS3_PiddP17curandStateXORWOWS3_i_param_4,
	.param .f64 _Z13time_marchingP7double4S0_P7double3S2_ddddddidPdS3_PiddP17curandStateXORWOWS3_i_param_5,
	.param .f64 _Z13time_marchingP7double4S0_P7double3S2_ddddddidPdS3_PiddP17curandStateXORWOWS3_i_param_6,
	.param .f64 _Z13time_marchingP7double4S0_P7double3S2_ddddddidPdS3_PiddP17curandStateXORWOWS3_i_param_7,
	.param .f64 _Z13time_marchingP7double4S0_P7double3S2_ddddddidPdS3_PiddP17curandStateXORWOWS3_i_param_8,
	.param .f64 _Z13time_marchingP7double4S0_P7double3S2_ddddddidPdS3_PiddP17curandStateXORWOWS3_i_param_9,
	.param .u32 _Z13time_marchingP7double4S0_P7double3S2_ddddddidPdS3_PiddP17curandStateXORWOWS3_i_param_10,
	.param .f64 _Z13time_marchingP7double4S0_P7double3S2_ddddddidPdS3_PiddP17curandStateXORWOWS3_i_param_11,
	.param .u64 .ptr .align 1 _Z13time_marchingP7double4S0_P7double3S2_ddddddidPdS3_PiddP17curandStateXORWOWS3_i_param_12,
	.param .u64 .ptr .align 1 _Z13time_marchingP7double4S0_P7double3S2_ddddddidPdS3_PiddP17curandStateXORWOWS3_i_param_13,
	.param .u64 .ptr .align 1 _Z13time_marchingP7double4S0_P7double3S2_ddddddidPdS3_PiddP17curandStateXORWOWS3_i_param_14,
	.param .f64 _Z13time_marchingP7double4S0_P7double3S2_ddddddidPdS3_PiddP17curandStateXORWOWS3_i_param_15,
	.param .f64 _Z13time_marchingP7double4S0_P7double3S2_ddddddidPdS3_PiddP17curandStateXORWOWS3_i_param_16,
	.param .u64 .ptr .align 1 _Z13time_marchingP7double4S0_P7double3S2_ddddddidPdS3_PiddP17curandStateXORWOWS3_i_param_17,
	.param .u64 .ptr .align 1 _Z13time_marchingP7double4S0_P7double3S2_ddddddidPdS3_PiddP17curandStateXORWOWS3_i_param_18,
	.param .u32 _Z13time_marchingP7double4S0_P7double3S2_ddddddidPdS3_PiddP17curandStateXORWOWS3_i_param_19
)
{
	.reg .pred 	%p<27>;
	.reg .b32 	%r<128>;
	.reg .b32 	%f<7>;
	.reg .b64 	%rd<55>;
	.reg .b64 	%fd<355>;

	ld.param.u32 	%r37, [_Z13time_marchingP7double4S0_P7double3S2_ddddddidPdS3_PiddP17curandStateXORWOWS3_i_param_10];
	mov.u32 	%r38, %ctaid.x;
	mov.u32 	%r39, %ntid.x;
	mov.u32 	%r40, %tid.x;
	mad.lo.s32 	%r1, %r38, %r39, %r40;
	setp.ge.s32 	%p1, %r1, %r37;
	@%p1 bra 	$L__BB4_42;
	ld.param.u64 	%rd52, [_Z13time_marchingP7double4S0_P7double3S2_ddddddidPdS3_PiddP17curandStateXORWOWS3_i_param_14];
	ld.param.u64 	%rd49, [_Z13time_marchingP7double4S0_P7double3S2_ddddddidPdS3_PiddP17curandStateXORWOWS3_i_param_3];
	ld.param.u64 	%rd48, [_Z13time_marchingP7double4S0_P7double3S2_ddddddidPdS3_PiddP17curandStateXORWOWS3_i_param_2];
	ld.param.u64 	%rd47, [_Z13time_marchingP7double4S0_P7double3S2_ddddddidPdS3_PiddP17curandStateXORWOWS3_i_param_1];
	ld.param.u64 	%rd46, [_Z13time_marchingP7double4S0_P7double3S2_ddddddidPdS3_PiddP17curandStateXORWOWS3_i_param_0];
	cvta.to.global.u64 	%rd18, %rd46;
	cvta.to.global.u64 	%rd19, %rd47;
	cvta.to.global.u64 	%rd20, %rd52;
	cvta.to.global.u64 	%rd1, %rd48;
	cvta.to.global.u64 	%rd2, %rd49;
	cvt.s64.s32 	%rd3, %r1;
	mul.wide.s32 	%rd21, %r1, 32;
	add.s64 	%rd4, %rd18, %rd21;
	ld.global.v2.f64 	{%fd351, %fd352}, [%rd4];
	ld.global.v2.f64 	{%fd353, %fd5}, [%rd4+16];
	add.s64 	%rd5, %rd19, %rd21;
	ld.global.v2.f64 	{%fd7, %fd349}, [%rd5];
	ld.global.v2.f64 	{%fd350, %fd11}, [%rd5+16];
	mul.wide.s32 	%rd22, %r1, 4;
	add.s64 	%rd6, %rd20, %rd22;
	ld.global.u32 	%r41, [%rd6];
	setp.ne.s32 	%p2, %r41, 1;
	@%p2 bra 	$L__BB4_13;
	ld.param.f64 	%fd335, [_Z13time_marchingP7double4S0_P7double3S2_ddddddidPdS3_PiddP17curandStateXORWOWS3_i_param_16];
	ld.param.u64 	%rd51, [_Z13time_marchingP7double4S0_P7double3S2_ddddddidPdS3_PiddP17curandStateXORWOWS3_i_param_13];
	ld.param.f64 	%fd330, [_Z13time_marchingP7double4S0_P7double3S2_ddddddidPdS3_PiddP17curandStateXORWOWS3_i_param_9];
	cvta.to.global.u64 	%rd29, %rd51;
	mul.wide.s32 	%rd30, %r1, 8;
	add.s64 	%rd7, %rd29, %rd30;
	ld.global.f64 	%fd262, [%rd7];
	add.f64 	%fd263, %fd330, %fd262;
	st.global.f64 	[%rd7], %fd263;
	setp.lt.f64 	%p16, %fd263, %fd335;
	mov.f64 	%fd348, %fd7;
	@%p16 bra 	$L__BB4_37;
	ld.param.u32 	%r112, [_Z13time_marchingP7double4S0_P7double3S2_ddddddidPdS3_PiddP17curandStateXORWOWS3_i_param_19];
	ld.param.u64 	%rd54, [_Z13time_marchingP7double4S0_P7double3S2_ddddddidPdS3_PiddP17curandStateXORWOWS3_i_param_18];
	ld.param.u64 	%rd53, [_Z13time_marchingP7double4S0_P7double3S2_ddddddidPdS3_PiddP17curandStateXORWOWS3_i_param_17];
	mov.b32 	%r85, 0;
	st.global.u32 	[%rd6], %r85;
	mov.b64 	%rd31, 0;
	st.global.u64 	[%rd7], %rd31;
	cvta.to.global.u64 	%rd32, %rd53;
	mul.wide.s32 	%rd33, %r1, 48;
	add.s64 	%rd34, %rd32, %rd33;
	ld.global.v2.u32 	{%r86, %r87}, [%rd34];
	ld.global.v2.u32 	{%r88, %r89}, [%rd34+8];
	ld.global.v2.u32 	{%r90, %r91}, [%rd34+16];
	shr.u32 	%r92, %r87, 2;
	xor.b32  	%r93, %r92, %r87;
	shl.b32 	%r94, %r91, 4;
	shl.b32 	%r95, %r93, 1;
	xor.b32  	%r96, %r94, %r95;
	xor.b32  	%r97, %r96, %r91;
	xor.b32  	%r98, %r97, %r93;
	add.s32 	%r99, %r86, 362437;
	add.s32 	%r100, %r98, %r99;
	cvt.rn.f32.u32 	%f1, %r100;
	fma.rn.f32 	%f2, %f1, 0f2F800000, 0f2F000000;
	cvt.rn.f32.s32 	%f3, %r112;
	mul.f32 	%f4, %f2, %f3;
	cvt.rmi.f32.f32 	%f5, %f4;
	cvt.rzi.s32.f32 	%r101, %f5;
	st.global.v2.u32 	[%rd34], {%r99, %r88};
	st.global.v2.u32 	[%rd34+8], {%r89, %r90};
	st.global.v2.u32 	[%rd34+16], {%r91, %r98};
	cvta.to.global.u64 	%rd35, %rd54;
	mul.wide.s32 	%rd36, %r101, 8;
	add.s64 	%rd37, %rd35, %rd36;
	ld.global.f64 	%fd264, [%rd37];
	cvt.rn.f32.f64 	%f6, %fd264;
	cvt.f64.f32 	%fd265, %f6;
	mul.f64 	%fd266, %fd265, 0d400921FB54442D11;
	div.rn.f64 	%fd13, %fd266, 0d4066800000000000;
	abs.f64 	%fd14, %fd13;
	setp.neu.f64 	%p17, %fd14, 0d7FF0000000000000;
	@%p17 bra 	$L__BB4_5;
	mov.f64 	%fd272, 0d0000000000000000;
	mul.rn.f64 	%fd337, %fd13, %fd272;
	mov.b32 	%r114, 1;
	bra.uni 	$L__BB4_8;
$L__BB4_5:
	mul.f64 	%fd267, %fd13, 0d3FE45F306DC9C883;
	cvt.rni.s32.f64 	%r113, %fd267;
	cvt.rn.f64.s32 	%fd268, %r113;
	fma.rn.f64 	%fd269, %fd268, 0dBFF921FB54442D18, %fd13;
	fma.rn.f64 	%fd270, %fd268, 0dBC91A62633145C00, %fd269;
	fma.rn.f64 	%fd337, %fd268, 0dB97B839A252049C0, %fd270;
	setp.ltu.f64 	%p18, %fd14, 0d41E0000000000000;
	@%p18 bra 	$L__BB4_7;
	{ // callseq 0, 0
	.param .b64 param0;
	st.param.f64 	[param0], %fd13;
	.param .align 16 .b8 retval0[16];
	call.uni (retval0), 
	__internal_trig_reduction_slowpathd, 
	(
	param0
	);
	ld.param.f64 	%fd337, [retval0];
	ld.param.b32 	%r113, [retval0+8];
	} // callseq 0
$L__BB4_7:
	add.s32 	%r114, %r113, 1;
$L__BB4_8:
	setp.neu.f64 	%p19, %fd14, 0d7FF0000000000000;
	shl.b32 	%r104, %r114, 6;
	cvt.u64.u32 	%rd38, %r104;
	and.b64  	%rd39, %rd38, 64;
	mov.u64 	%rd40, __cudart_sin_cos_coeffs;
	add.s64 	%rd41, %rd40, %rd39;
	mul.rn.f64 	%fd273, %fd337, %fd337;
	and.b32  	%r105, %r114, 1;
	setp.eq.b32 	%p20, %r105, 1;
	selp.f64 	%fd274, 0dBDA8FF8320FD8164, 0d3DE5DB65F9785EBA, %p20;
	ld.global.nc.v2.f64 	{%fd275, %fd276}, [%rd41];
	fma.rn.f64 	%fd277, %fd274, %fd273, %fd275;
	fma.rn.f64 	%fd278, %fd277, %fd273, %fd276;
	ld.global.nc.v2.f64 	{%fd279, %fd280}, [%rd41+16];
	fma.rn.f64 	%fd281, %fd278, %fd273, %fd279;
	fma.rn.f64 	%fd282, %fd281, %fd273, %fd280;
	ld.global.nc.v2.f64 	{%fd283, %fd284}, [%rd41+32];
	fma.rn.f64 	%fd285, %fd282, %fd273, %fd283;
	fma.rn.f64 	%fd286, %fd285, %fd273, %fd284;
	fma.rn.f64 	%fd287, %fd286, %fd337, %fd337;
	fma.rn.f64 	%fd288, %fd286, %fd273, 0d3FF0000000000000;
	selp.f64 	%fd289, %fd288, %fd287, %p20;
	and.b32  	%r106, %r114, 2;
	setp.eq.s32 	%p21, %r106, 0;
	mov.f64 	%fd290, 0d0000000000000000;
	sub.f64 	%fd291, %fd290, %fd289;
	selp.f64 	%fd20, %fd289, %fd291, %p21;
	@%p19 bra 	$L__BB4_10;
	mov.f64 	%fd297, 0d0000000000000000;
	mul.rn.f64 	%fd338, %fd13, %fd297;
	mov.b32 	%r115, 0;
	bra.uni 	$L__BB4_12;
$L__BB4_10:
	mul.f64 	%fd292, %fd13, 0d3FE45F306DC9C883;
	cvt.rni.s32.f64 	%r115, %fd292;
	cvt.rn.f64.s32 	%fd293, %r115;
	fma.rn.f64 	%fd294, %fd293, 0dBFF921FB54442D18, %fd13;
	fma.rn.f64 	%fd295, %fd293, 0dBC91A62633145C00, %fd294;
	fma.rn.f64 	%fd338, %fd293, 0dB97B839A252049C0, %fd295;
	setp.ltu.f64 	%p22, %fd14, 0d41E0000000000000;
	@%p22 bra 	$L__BB4_12;
	{ // callseq 1, 0
	.param .b64 param0;
	st.param.f64 	[param0], %fd13;
	.param .align 16 .b8 retval0[16];
	call.uni (retval0), 
	__internal_trig_reduction_slowpathd, 
	(
	param0
	);
	ld.param.f64 	%fd338, [retval0];
	ld.param.b32 	%r115, [retval0+8];
	} // callseq 1
$L__BB4_12:
	shl.b32 	%r109, %r115, 6;
	cvt.u64.u32 	%rd42, %r109;
	and.b64  	%rd43, %rd42, 64;
	add.s64 	%rd45, %rd40, %rd43;
	mul.rn.f64 	%fd299, %fd338, %fd338;
	and.b32  	%r110, %r115, 1;
	setp.eq.b32 	%p23, %r110, 1;
	selp.f64 	%fd300, 0dBDA8FF8320FD8164, 0d3DE5DB65F9785EBA, %p23;
	ld.global.nc.v2.f64 	{%fd301, %fd302}, [%rd45];
	fma.rn.f64 	%fd303, %fd300, %fd299, %fd301;
	fma.rn.f64 	%fd304, %fd303, %fd299, %fd302;
	ld.global.nc.v2.f64 	{%fd305, %fd306}, [%rd45+16];
	fma.rn.f64 	%fd307, %fd304, %fd299, %fd305;
	fma.rn.f64 	%fd308, %fd307, %fd299, %fd306;
	ld.global.nc.v2.f64 	{%fd309, %fd310}, [%rd45+32];
	fma.rn.f64 	%fd311, %fd308, %fd299, %fd309;
	fma.rn.f64 	%fd312, %fd311, %fd299, %fd310;
	fma.rn.f64 	%fd313, %fd312, %fd338, %fd338;
	fma.rn.f64 	%fd314, %fd312, %fd299, 0d3FF0000000000000;
	selp.f64 	%fd315, %fd314, %fd313, %p23;
	and.b32  	%r111, %r115, 2;
	setp.eq.s32 	%p24, %r111, 0;
	mov.f64 	%fd350, 0d0000000000000000;
	sub.f64 	%fd316, %fd350, %fd315;
	selp.f64 	%fd317, %fd315, %fd316, %p24;
	mul.f64 	%fd318, %fd7, %fd20;
	mul.f64 	%fd319, %fd349, %fd317;
	sub.f64 	%fd348, %fd318, %fd319;
	mul.f64 	%fd320, %fd7, %fd317;
	fma.rn.f64 	%fd349, %fd349, %fd20, %fd320;
	bra.uni 	$L__BB4_37;
$L__BB4_13:
	ld.param.f64 	%fd334, [_Z13time_marchingP7double4S0_P7double3S2_ddddddidPdS3_PiddP17curandStateXORWOWS3_i_param_15];
	ld.param.u64 	%rd50, [_Z13time_marchingP7double4S0_P7double3S2_ddddddidPdS3_PiddP17curandStateXORWOWS3_i_param_12];
	ld.param.f64 	%fd328, [_Z13time_marchingP7double4S0_P7double3S2_ddddddidPdS3_PiddP17curandStateXORWOWS3_i_param_9];
	mul.lo.s64 	%rd23, %rd3, 24;
	add.s64 	%rd24, %rd1, %rd23;
	ld.global.f64 	%fd27, [%rd24];
	ld.global.f64 	%fd28, [%rd24+8];
	ld.global.f64 	%fd29, [%rd24+16];
	add.s64 	%rd25, %rd2, %rd23;
	ld.global.f64 	%fd30, [%rd25];
	ld.global.f64 	%fd31, [%rd25+8];
	ld.global.f64 	%fd32, [%rd25+16];
	cvta.to.global.u64 	%rd26, %rd50;
	mul.wide.s32 	%rd27, %r1, 8;
	add.s64 	%rd8, %rd26, %rd27;
	ld.global.f64 	%fd85, [%rd8];
	add.f64 	%fd86, %fd328, %fd85;
	st.global.f64 	[%rd8], %fd86;
	setp.geu.f64 	%p3, %fd86, %fd334;
	@%p3 bra 	$L__BB4_36;
	div.rn.f64 	%fd33, %fd5, %fd11;
	{
	.reg .b32 %temp; 
	mov.b64 	{%temp, %r124}, %fd33;
	}
	{
	.reg .b32 %temp; 
	mov.b64 	{%r125, %temp}, %fd33;
	}
	setp.gt.s32 	%p4, %r124, 1048575;
	mov.b32 	%r118, -1023;
	mov.f64 	%fd339, %fd33;
	mov.u32 	%r116, %r124;
	mov.u32 	%r117, %r125;
	@%p4 bra 	$L__BB4_16;
	mul.f64 	%fd339, %fd33, 0d4350000000000000;
	{
	.reg .b32 %temp; 
	mov.b64 	{%temp, %r116}, %fd339;
	}
	{
	.reg .b32 %temp; 
	mov.b64 	{%r117, %temp}, %fd339;
	}
	mov.b32 	%r118, -1077;
$L__BB4_16:
	add.s32 	%r45, %r116, -1;
	setp.gt.u32 	%p5, %r45, 2146435070;
	@%p5 bra 	$L__BB4_20;
	shr.u32 	%r48, %r116, 20;
	add.s32 	%r119, %r118, %r48;
	and.b32  	%r49, %r116, 1048575;
	or.b32  	%r50, %r49, 1072693248;
	mov.b64 	%fd340, {%r117, %r50};
	setp.lt.u32 	%p7, %r50, 1073127583;
	@%p7 bra 	$L__BB4_19;
	{
	.reg .b32 %temp; 
	mov.b64 	{%r51, %temp}, %fd340;
	}
	{
	.reg .b32 %temp; 
	mov.b64 	{%temp, %r52}, %fd340;
	}
	add.s32 	%r53, %r52, -1048576;
	mov.b64 	%fd340, {%r51, %r53};
	add.s32 	%r119, %r119, 1;
$L__BB4_19:
	add.f64 	%fd88, %fd340, 0dBFF0000000000000;
	add.f64 	%fd89, %fd340, 0d3FF0000000000000;
	rcp.approx.ftz.f64 	%fd90, %fd89;
	neg.f64 	%fd91, %fd89;
	fma.rn.f64 	%fd92, %fd91, %fd90, 0d3FF0000000000000;
	fma.rn.f64 	%fd93, %fd92, %fd92, %fd92;
	fma.rn.f64 	%fd94, %fd93, %fd90, %fd90;
	mul.f64 	%fd95, %fd88, %fd94;
	fma.rn.f64 	%fd96, %fd88, %fd94, %fd95;
	mul.f64 	%fd97, %fd96, %fd96;
	fma.rn.f64 	%fd98, %fd97, 0d3EB1380B3AE80F1E, 0d3ED0EE258B7A8B04;
	fma.rn.f64 	%fd99, %fd98, %fd97, 0d3EF3B2669F02676F;
	fma.rn.f64 	%fd100, %fd99, %fd97, 0d3F1745CBA9AB0956;
	fma.rn.f64 	%fd101, %fd100, %fd97, 0d3F3C71C72D1B5154;
	fma.rn.f64 	%fd102, %fd101, %fd97, 0d3F624924923BE72D;
	fma.rn.f64 	%fd103, %fd102, %fd97, 0d3F8999999999A3C4;
	fma.rn.f64 	%fd104, %fd103, %fd97, 0d3FB5555555555554;
	sub.f64 	%fd105, %fd88, %fd96;
	add.f64 	%fd106, %fd105, %fd105;
	neg.f64 	%fd107, %fd96;
	fma.rn.f64 	%fd108, %fd107, %fd88, %fd106;
	mul.f64 	%fd109, %fd94, %fd108;
	mul.f64 	%fd110, %fd97, %fd104;
	fma.rn.f64 	%fd111, %fd110, %fd96, %fd109;
	xor.b32  	%r54, %r119, -2147483648;
	mov.b32 	%r55, 1127219200;
	mov.b64 	%fd112, {%r54, %r55};
	mov.b32 	%r56, -2147483648;
	mov.b64 	%fd113, {%r56, %r55};
	sub.f64 	%fd114, %fd112, %fd113;
	fma.rn.f64 	%fd115, %fd114, 0d3FE62E42FEFA39EF, %fd96;
	fma.rn.f64 	%fd116, %fd114, 0dBFE62E42FEFA39EF, %fd115;
	sub.f64 	%fd117, %fd116, %fd96;
	sub.f64 	%fd118, %fd111, %fd117;
	fma.rn.f64 	%fd119, %fd114, 0d3C7ABC9E3B39803F, %fd118;
	add.f64 	%fd341, %fd115, %fd119;
	bra.uni 	$L__BB4_21;
$L__BB4_20:
	fma.rn.f64 	%fd87, %fd339, 0d7FF0000000000000, 0d7FF0000000000000;
	{
	.reg .b32 %temp; 
	mov.b64 	{%temp, %r46}, %fd339;
	}
	and.b32  	%r47, %r46, 2147483647;
	setp.eq.s32 	%p6, %r47, 0;
	selp.f64 	%fd341, 0dFFF0000000000000, %fd87, %p6;
$L__BB4_21:
	setp.gt.s32 	%p8, %r124, 1048575;
	add.f64 	%fd120, %fd341, 0dBFCA7EF9DB22D0E5;
	mov.f64 	%fd121, 0d3FEF5C28F5C28F5C;
	div.rn.f64 	%fd122, %fd121, %fd33;
	add.f64 	%fd123, %fd122, %fd120;
	mul.f64 	%fd42, %fd33, %fd33;
	mov.f64 	%fd124, 0dBFC10624DD2F1AA0;
	div.rn.f64 	%fd125, %fd124, %fd42;
	add.f64 	%fd43, %fd123, %fd125;
	mov.b32 	%r122, -1023;
	mov.f64 	%fd342, %fd33;
	mov.u32 	%r120, %r124;
	mov.u32 	%r121, %r125;
	@%p8 bra 	$L__BB4_23;
	mul.f64 	%fd342, %fd33, 0d4350000000000000;
	{
	.reg .b32 %temp; 
	mov.b64 	{%temp, %r120}, %fd342;
	}
	{
	.reg .b32 %temp; 
	mov.b64 	{%r121, %temp}, %fd342;
	}
	mov.b32 	%r122, -1077;
$L__BB4_23:
	add.s32 	%r59, %r120, -1;
	setp.gt.u32 	%p9, %r59, 2146435070;
	@%p9 bra 	$L__BB4_27;
	shr.u32 	%r62, %r120, 20;
	add.s32 	%r123, %r122, %r62;
	and.b32  	%r63, %r120, 1048575;
	or.b32  	%r64, %r63, 1072693248;
	mov.b64 	%fd343, {%r121, %r64};
	setp.lt.u32 	%p11, %r64, 1073127583;
	@%p11 bra 	$L__BB4_26;
	{
	.reg .b32 %temp; 
	mov.b64 	{%r65, %temp}, %fd343;
	}
	{
	.reg .b32 %temp; 
	mov.b64 	{%temp, %r66}, %fd343;
	}
	add.s32 	%r67, %r66, -1048576;
	mov.b64 	%fd343, {%r65, %r67};
	add.s32 	%r123, %r123, 1;
$L__BB4_26:
	add.f64 	%fd127, %fd343, 0dBFF0000000000000;
	add.f64 	%fd128, %fd343, 0d3FF0000000000000;
	rcp.approx.ftz.f64 	%fd129, %fd128;
	neg.f64 	%fd130, %fd128;
	fma.rn.f64 	%fd131, %fd130, %fd129, 0d3FF0000000000000;
	fma.rn.f64 	%fd132, %fd131, %fd131, %fd131;
	fma.rn.f64 	%fd133, %fd132, %fd129, %fd129;
	mul.f64 	%fd134, %fd127, %fd133;
	fma.rn.f64 	%fd135, %fd127, %fd133, %fd134;
	mul.f64 	%fd136, %fd135, %fd135;
	fma.rn.f64 	%fd137, %fd136, 0d3EB1380B3AE80F1E, 0d3ED0EE258B7A8B04;
	fma.rn.f64 	%fd138, %fd137, %fd136, 0d3EF3B2669F02676F;
	fma.rn.f64 	%fd139, %fd138, %fd136, 0d3F1745CBA9AB0956;
	fma.rn.f64 	%fd140, %fd139, %fd136, 0d3F3C71C72D1B5154;
	fma.rn.f64 	%fd141, %fd140, %fd136, 0d3F624924923BE72D;
	fma.rn.f64 	%fd142, %fd141, %fd136, 0d3F8999999999A3C4;
	fma.rn.f64 	%fd143, %fd142, %fd136, 0d3FB5555555555554;
	sub.f64 	%fd144, %fd127, %fd135;
	add.f64 	%fd145, %fd144, %fd144;
	neg.f64 	%fd146, %fd135;
	fma.rn.f64 	%fd147, %fd146, %fd127, %fd145;
	mul.f64 	%fd148, %fd133, %fd147;
	mul.f64 	%fd149, %fd136, %fd143;
	fma.rn.f64 	%fd150, %fd149, %fd135, %fd148;
	xor.b32  	%r68, %r123, -2147483648;
	mov.b32 	%r69, 1127219200;
	mov.b64 	%fd151, {%r68, %r69};
	mov.b32 	%r70, -2147483648;
	mov.b64 	%fd152, {%r70, %r69};
	sub.f64 	%fd153, %fd151, %fd152;
	fma.rn.f64 	%fd154, %fd153, 0d3FE62E42FEFA39EF, %fd135;
	fma.rn.f64 	%fd155, %fd153, 0dBFE62E42FEFA39EF, %fd154;
	sub.f64 	%fd156, %fd155, %fd135;
	sub.f64 	%fd157, %fd150, %fd156;
	fma.rn.f64 	%fd158, %fd153, 0d3C7ABC9E3B39803F, %fd157;
	add.f64 	%fd344, %fd154, %fd158;
	bra.uni 	$L__BB4_28;
$L__BB4_27:
	fma.rn.f64 	%fd126, %fd342, 0d7FF0000000000000, 0d7FF0000000000000;
	{
	.reg .b32 %temp; 
	mov.b64 	{%temp, %r60}, %fd342;
	}
	and.b32  	%r61, %r60, 2147483647;
	setp.eq.s32 	%p10, %r61, 0;
	selp.f64 	%fd344, 0dFFF0000000000000, %fd126, %p10;
$L__BB4_28:
	setp.gt.s32 	%p12, %r124, 1048575;
	add.f64 	%fd159, %fd344, 0d3FEAD916872B020C;
	mov.f64 	%fd160, 0d3FC7AE147AE147AE;
	div.rn.f64 	%fd161, %fd160, %fd33;
	add.f64 	%fd162, %fd161, %fd159;
	mov.f64 	%fd163, 0d3FCDD2F1A9FBE76D;
	div.rn.f64 	%fd164, %fd163, %fd42;
	add.f64 	%fd52, %fd164, %fd162;
	mov.b32 	%r126, -1023;
	mov.f64 	%fd345, %fd33;
	@%p12 bra 	$L__BB4_30;
	mul.f64 	%fd345, %fd33, 0d4350000000000000;
	{
	.reg .b32 %temp; 
	mov.b64 	{%temp, %r124}, %fd345;
	}
	{
	.reg .b32 %temp; 
	mov.b64 	{%r125, %temp}, %fd345;
	}
	mov.b32 	%r126, -1077;
$L__BB4_30:
	add.s32 	%r73, %r124, -1;
	setp.gt.u32 	%p13, %r73, 2146435070;
	@%p13 bra 	$L__BB4_34;
	shr.u32 	%r76, %r124, 20;
	add.s32 	%r127, %r126, %r76;
	and.b32  	%r77, %r124, 1048575;
	or.b32  	%r78, %r77, 1072693248;
	mov.b64 	%fd346, {%r125, %r78};
	setp.lt.u32 	%p15, %r78, 1073127583;
	@%p15 bra 	$L__BB4_33;
	{
	.reg .b32 %temp; 
	mov.b64 	{%r79, %temp}, %fd346;
	}
	{
	.reg .b32 %temp; 
	mov.b64 	{%temp, %r80}, %fd346;
	}
	add.s32 	%r81, %r80, -1048576;
	mov.b64 	%fd346, {%r79, %r81};
	add.s32 	%r127, %r127, 1;
$L__BB4_33:
	add.f64 	%fd166, %fd346, 0dBFF0000000000000;
	add.f64 	%fd167, %fd346, 0d3FF0000000000000;
	rcp.approx.ftz.f64 	%fd168, %fd167;
	neg.f64 	%fd169, %fd167;
	fma.rn.f64 	%fd170, %fd169, %fd168, 0d3FF0000000000000;
	fma.rn.f64 	%fd171, %fd170, %fd170, %fd170;
	fma.rn.f64 	%fd172, %fd171, %fd168, %fd168;
	mul.f64 	%fd173, %fd166, %fd172;
	fma.rn.f64 	%fd174, %fd166, %fd172, %fd173;
	mul.f64 	%fd175, %fd174, %fd174;
	fma.rn.f64 	%fd176, %fd175, 0d3EB1380B3AE80F1E, 0d3ED0EE258B7A8B04;
	fma.rn.f64 	%fd177, %fd176, %fd175, 0d3EF3B2669F02676F;
	fma.rn.f64 	%fd178, %fd177, %fd175, 0d3F1745CBA9AB0956;
	fma.rn.f64 	%fd179, %fd178, %fd175, 0d3F3C71C72D1B5154;
	fma.rn.f64 	%fd180, %fd179, %fd175, 0d3F624924923BE72D;
	fma.rn.f64 	%fd181, %fd180, %fd175, 0d3F8999999999A3C4;
	fma.rn.f64 	%fd182, %fd181, %fd175, 0d3FB5555555555554;
	sub.f64 	%fd183, %fd166, %fd174;
	add.f64 	%fd184, %fd183, %fd183;
	neg.f64 	%fd185, %fd174;
	fma.rn.f64 	%fd186, %fd185, %fd166, %fd184;
	mul.f64 	%fd187, %fd172, %fd186;
	mul.f64 	%fd188, %fd175, %fd182;
	fma.rn.f64 	%fd189, %fd188, %fd174, %fd187;
	xor.b32  	%r82, %r127, -2147483648;
	mov.b32 	%r83, 1127219200;
	mov.b64 	%fd190, {%r82, %r83};
	mov.b32 	%r84, -2147483648;
	mov.b64 	%fd191, {%r84, %r83};
	sub.f64 	%fd192, %fd190, %fd191;
	fma.rn.f64 	%fd193, %fd192, 0d3FE62E42FEFA39EF, %fd174;
	fma.rn.f64 	%fd194, %fd192, 0dBFE62E42FEFA39EF, %fd193;
	sub.f64 	%fd195, %fd194, %fd174;
	sub.f64 	%fd196, %fd189, %fd195;
	fma.rn.f64 	%fd197, %fd192, 0d3C7ABC9E3B39803F, %fd196;
	add.f64 	%fd347, %fd193, %fd197;
	bra.uni 	$L__BB4_35;
$L__BB4_34:
	fma.rn.f64 	%fd165, %fd345, 0d7FF0000000000000, 0d7FF0000000000000;
	{
	.reg .b32 %temp; 
	mov.b64 	{%temp, %r74}, %fd345;
	}
	and.b32  	%r75, %r74, 2147483647;
	setp.eq.s32 	%p14, %r75, 0;
	selp.f64 	%fd347, 0dFFF0000000000000, %fd165, %p14;
$L__BB4_35:
	ld.param.f64 	%fd329, [_Z13time_marchingP7double4S0_P7double3S2_ddddddidPdS3_PiddP17curandStateXORWOWS3_i_param_9];
	ld.param.f64 	%fd327, [_Z13time_marchingP7double4S0_P7double3S2_ddddddidPdS3_PiddP17curandStateXORWOWS3_i_param_8];
	ld.param.f64 	%fd326, [_Z13time_marchingP7double4S0_P7double3S2_ddddddidPdS3_PiddP17curandStateXORWOWS3_i_param_5];
	ld.param.f64 	%fd325, [_Z13time_marchingP7double4S0_P7double3S2_ddddddidPdS3_PiddP17curandStateXORWOWS3_i_param_4];
	mul.f64 	%fd199, %fd33, 0d402921FB54442D11;
	rcp.rn.f64 	%fd200, %fd199;
	mul.f64 	%fd201, %fd200, %fd52;
	mul.f64 	%fd202, %fd33, 0d401921FB54442D11;
	rcp.rn.f64 	%fd203, %fd202;
	mul.f64 	%fd204, %fd203, %fd43;
	mul.f64 	%fd205, %fd7, %fd7;
	mul.f64 	%fd206, %fd349, %fd349;
	mul.f64 	%fd207, %fd7, %fd349;
	mul.f64 	%fd208, %fd7, %fd350;
	mul.f64 	%fd209, %fd349, %fd350;
	mov.f64 	%fd210, 0d3FF0000000000000;
	sub.f64 	%fd211, %fd210, %fd205;
	sub.f64 	%fd212, %fd210, %fd206;
	mov.f64 	%fd350, 0d0000000000000000;
	sub.f64 	%fd213, %fd350, %fd207;
	sub.f64 	%fd214, %fd350, %fd208;
	sub.f64 	%fd215, %fd350, %fd209;
	add.f64 	%fd216, %fd347, 0dBFE52F1A9FBE76C9;
	mov.f64 	%fd217, 0d3FED5810624DD2F2;
	div.rn.f64 	%fd218, %fd217, %fd33;
	add.f64 	%fd219, %fd218, %fd216;
	mov.f64 	%fd220, 0dBFA999999999999A;
	div.rn.f64 	%fd221, %fd220, %fd42;
	add.f64 	%fd222, %fd219, %fd221;
	mul.f64 	%fd223, %fd33, 0d400921FB54442D11;
	mul.f64 	%fd224, %fd33, %fd223;
	mov.f64 	%fd225, 0dC008000000000000;
	div.rn.f64 	%fd226, %fd225, %fd224;
	mul.f64 	%fd227, %fd226, %fd222;
	mul.f64 	%fd228, %fd201, %fd211;
	fma.rn.f64 	%fd229, %fd204, %fd205, %fd228;
	mul.f64 	%fd230, %fd201, %fd213;
	fma.rn.f64 	%fd231, %fd204, %fd207, %fd230;
	mul.f64 	%fd232, %fd201, %fd214;
	fma.rn.f64 	%fd233, %fd204, %fd208, %fd232;
	mul.f64 	%fd234, %fd201, %fd212;
	fma.rn.f64 	%fd235, %fd204, %fd206, %fd234;
	mul.f64 	%fd236, %fd201, %fd215;
	fma.rn.f64 	%fd237, %fd204, %fd209, %fd236;
	neg.f64 	%fd238, %fd325;
	mul.f64 	%fd239, %fd326, %fd238;
	mul.f64 	%fd240, %fd239, %fd27;
	mul.f64 	%fd241, %fd239, %fd28;
	mul.f64 	%fd242, %fd239, %fd29;
	mul.f64 	%fd243, %fd241, %fd231;
	fma.rn.f64 	%fd244, %fd240, %fd229, %fd243;
	fma.rn.f64 	%fd245, %fd242, %fd233, %fd244;
	mul.f64 	%fd246, %fd241, %fd235;
	fma.rn.f64 	%fd247, %fd240, %fd231, %fd246;
	fma.rn.f64 	%fd248, %fd242, %fd237, %fd247;
	fma.rn.f64 	%fd249, %fd329, %fd7, %fd351;
	fma.rn.f64 	%fd351, %fd329, %fd245, %fd249;
	fma.rn.f64 	%fd250, %fd329, %fd349, %fd352;
	fma.rn.f64 	%fd352, %fd329, %fd248, %fd250;
	mul.f64 	%fd251, %fd327, %fd325;
	mul.f64 	%fd252, %fd251, %fd227;
	mul.f64 	%fd253, %fd30, %fd252;
	mul.f64 	%fd254, %fd31, %fd252;
	mul.f64 	%fd255, %fd32, %fd252;
	mul.f64 	%fd256, %fd254, %fd213;
	fma.rn.f64 	%fd257, %fd253, %fd211, %fd256;
	fma.rn.f64 	%fd258, %fd255, %fd214, %fd257;
	mul.f64 	%fd259, %fd254, %fd212;
	fma.rn.f64 	%fd260, %fd253, %fd213, %fd259;
	fma.rn.f64 	%fd261, %fd255, %fd215, %fd260;
	fma.rn.f64 	%fd348, %fd329, %fd258, %fd7;
	fma.rn.f64 	%fd349, %fd329, %fd261, %fd349;
	mov.f64 	%fd353, %fd350;
	bra.uni 	$L__BB4_37;
$L__BB4_36:
	mov.b32 	%r42, 1;
	st.global.u32 	[%rd6], %r42;
	mov.b64 	%rd28, 0;
	st.global.u64 	[%rd8], %rd28;
	mov.f64 	%fd348, %fd7;
$L__BB4_37:
	mul.f64 	%fd321, %fd349, %fd349;
	fma.rn.f64 	%fd322, %fd348, %fd348, %fd321;
	fma.rn.f64 	%fd323, %fd350, %fd350, %fd322;
	sqrt.rn.f64 	%fd324, %fd323;
	div.rn.f64 	%fd72, %fd348, %fd324;
	div.rn.f64 	%fd73, %fd349, %fd324;
	div.rn.f64 	%fd74, %fd350, %fd324;
	setp.geu.f64 	%p25, %fd351, 0d0000000000000000;
	@%p25 bra 	$L__BB4_39;
	ld.param.f64 	%fd333, [_Z13time_marchingP7double4S0_P7double3S2_ddddddidPdS3_PiddP17curandStateXORWOWS3_i_param_11];
	sub.f64 	%fd351, %fd333, %fd351;
	bra.uni 	$L__BB4_41;
$L__BB4_39:
	ld.param.f64 	%fd331, [_Z13time_marchingP7double4S0_P7double3S2_ddddddidPdS3_PiddP17curandStateXORWOWS3_i_param_11];
	setp.leu.f64 	%p26, %fd351, %fd331;
	@%p26 bra 	$L__BB4_41;
	ld.param.f64 	%fd332, [_Z13time_marchingP7double4S0_P7double3S2_ddddddidPdS3_PiddP17curandStateXORWOWS3_i_param_11];
	sub.f64 	%fd351, %fd351, %fd332;
$L__BB4_41:
	st.global.v2.f64 	[%rd4], {%fd351, %fd352};
	st.global.v2.f64 	[%rd4+16], {%fd353, %fd5};
	st.global.v2.f64 	[%rd5], {%fd72, %fd73};
	st.global.v2.f64 	[%rd5+16], {%fd74, %fd11};
$L__BB4_42:
	ret;

}
.func  (.param .align 16 .b8 func_retval0[16]) __internal_trig_reduction_slowpathd(
	.param .b64 __internal_trig_reduction_slowpathd_param_0
)
{
	.local .align 8 .b8 	__local_depot5[40];
	.reg .b64 	%SP;
	.reg .b64 	%SPL;
	.reg .pred 	%p<10>;
	.reg .b32 	%r<47>;
	.reg .b64 	%rd<74>;
	.reg .b64 	%fd<5>;

	mov.u64 	%SPL, __local_depot5;
	ld.param.f64 	%fd4, [__internal_trig_reduction_slowpathd_param_0];
	add.u64 	%rd1, %SPL, 0;
	{
	.reg .b32 %temp; 
	mov.b64 	{%temp, %r1}, %fd4;
	}
	shr.u32 	%r2, %r1, 20;
	and.b32  	%r3, %r2, 2047;
	setp.eq.s32 	%p1, %r3, 2047;
	mov.b32 	%r46, 0;
	@%p1 bra 	$L__BB5_9;
	add.s32 	%r20, %r3, -1024;
	mov.b64 	%rd20, %fd4;
	shl.b64 	%rd2, %rd20, 11;
	shr.u32 	%r4, %r20, 6;
	sub.s32 	%r45, 15, %r4;
	sub.s32 	%r21, 19, %r4;
	setp.lt.u32 	%p2, %r20, 128;
	selp.b32 	%r6, 18, %r21, %p2;
	setp.ge.s32 	%p3, %r45, %r6;
	mov.b64 	%rd70, 0;
	@%p3 bra 	$L__BB5_4;
	add.s32 	%r23, %r6, %r4;
	neg.s32 	%r43, %r23;
	or.b64  	%rd3, %rd2, -9223372036854775808;
	mov.b64 	%rd70, 0;
	mov.b32 	%r42, 0;
	mov.u64 	%rd25, __cudart_i2opi_d;
	mov.u32 	%r44, %r45;
$L__BB5_3:
	.pragma "nounroll";
	mul.wide.s32 	%rd22, %r42, 8;
	add.s64 	%rd23, %rd1, %rd22;
	mul.wide.s32 	%rd24, %r44, 8;
	add.s64 	%rd26, %rd25, %rd24;
	ld.global.nc.u64 	%rd27, [%rd26];
	{
	.reg .u32 %r0, %r1, %r2, %r3, %alo, %ahi, %blo, %bhi, %clo, %chi;
	mov.b64 	{%alo,%ahi}, %rd27;
	mov.b64 	{%blo,%bhi}, %rd3;
	mov.b64 	{%clo,%chi}, %rd70;
	mad.lo.cc.u32 	%r0, %alo, %blo, %clo;
	madc.hi.cc.u32 	%r1, %alo, %blo, %chi;
	madc.hi.u32 	%r2, %alo, %bhi, 0;
	mad.lo.cc.u32 	%r1, %alo, %bhi, %r1;
	madc.hi.cc.u32 	%r2, %ahi, %blo, %r2;
	madc.hi.u32 	%r3, %ahi, %bhi, 0;
	mad.lo.cc.u32 	%r1, %ahi, %blo, %r1;
	madc.lo.cc.u32 	%r2, %ahi, %bhi, %r2;
	addc.u32 	%r3, %r3, 0;
	mov.b64 	%rd28, {%r0,%r1};
	mov.b64 	%rd70, {%r2,%r3};
	}
	st.local.u64 	[%rd23], %rd28;
	add.s32 	%r44, %r44, 1;
	add.s32 	%r43, %r43, 1;
	add.s32 	%r42, %r42, 1;
	setp.ne.s32 	%p4, %r43, -15;
	mov.u32 	%r45, %r6;
	@%p4 bra 	$L__BB5_3;
$L__BB5_4:
	cvt.s64.s32 	%rd29, %r45;
	cvt.u64.u32 	%rd30, %r4;
	add.s64 	%rd31, %rd30, %rd29;
	shl.b64 	%rd32, %rd31, 3;
	add.s64 	%rd33, %rd1, %rd32;
	st.local.u64 	[%rd33+-120], %rd70;
	and.b32  	%r15, %r2, 63;
	ld.local.u64 	%rd72, [%rd1+16];
	ld.local.u64 	%rd71, [%rd1+24];
	setp.eq.s32 	%p5, %r15, 0;
	@%p5 bra 	$L__BB5_6;
	shl.b64 	%rd34, %rd71, %r15;
	shr.u64 	%rd35, %rd72, 1;
	xor.b32  	%r24, %r15, 63;
	shr.u64 	%rd36, %rd35, %r24;
	or.b64  	%rd71, %rd34, %rd36;
	ld.local.u64 	%rd37, [%rd1+8];
	shl.b64 	%rd38, %rd72, %r15;
	shr.u64 	%rd39, %rd37, 1;
	shr.u64 	%rd40, %rd39, %r24;
	or.b64  	%rd72, %rd38, %rd40;
$L__BB5_6:
	and.b32  	%r25, %r1, -2147483648;
	shr.u64 	%rd41, %rd71, 62;
	cvt.u32.u64 	%r26, %rd41;
	mov.b64 	{%r27, %r28}, %rd71;
	mov.b64 	{%r29, %r30}, %rd72;
	shf.l.wrap.b32 	%r31, %r30, %r27, 2;
	shf.l.wrap.b32 	%r32, %r27, %r28, 2;
	mov.b64 	%rd42, {%r31, %r32};
	shl.b64 	%rd43, %rd72, 2;
	shr.u64 	%rd44, %rd42, 63;
	cvt.u32.u64 	%r33, %rd44;
	add.s32 	%r34, %r33, %r26;
	setp.eq.s32 	%p6, %r25, 0;
	neg.s32 	%r35, %r34;
	selp.b32 	%r46, %r34, %r35, %p6;
	setp.gt.s64 	%p7, %rd42, -1;
	mov.b64 	%rd45, 0;
	{
	.reg .u32 %r0, %r1, %r2, %r3, %a0, %a1, %a2, %a3, %b0, %b1, %b2, %b3;
	mov.b64 	{%a0,%a1}, %rd45;
	mov.b64 	{%a2,%a3}, %rd45;
	mov.b64 	{%b0,%b1}, %rd43;
	mov.b64 	{%b2,%b3}, %rd42;
	sub.cc.u32 	%r0, %a0, %b0;
	subc.cc.u32 	%r1, %a1, %b1;
	subc.cc.u32 	%r2, %a2, %b2;
	subc.u32 	%r3, %a3, %b3;
	mov.b64 	%rd46, {%r0,%r1};
	mov.b64 	%rd47, {%r2,%r3};
	}
	xor.b32  	%r36, %r25, -2147483648;
	selp.b64 	%rd73, %rd42, %rd47, %p7;
	selp.b64 	%rd14, %rd43, %rd46, %p7;
	selp.b32 	%r17, %r25, %r36, %p7;
	clz.b64 	%r37, %rd73;
	cvt.u64.u32 	%rd15, %r37;
	setp.eq.s32 	%p8, %r37, 0;
	@%p8 bra 	$L__BB5_8;
	cvt.u32.u64 	%r38, %rd15;
	and.b32  	%r39, %r38, 63;
	shl.b64 	%rd48, %rd73, %r39;
	shr.u64 	%rd49, %rd14, 1;
	not.b32 	%r40, %r38;
	and.b32  	%r41, %r40, 63;
	shr.u64 	%rd50, %rd49, %r41;
	or.b64  	%rd73, %rd48, %rd50;
$L__BB5_8:
	mov.b64 	%rd51, -3958705157555305931;
	{
	.reg .u32 %r0, %r1, %r2, %r3, %alo, %ahi, %blo, %bhi;
	mov.b64 	{%alo,%ahi}, %rd73;
	mov.b64 	{%blo,%bhi}, %rd51;
	mul.lo.u32 	%r0, %alo, %blo;
	mul.hi.u32 	%r1, %alo, %blo;
	mad.lo.cc.u32 	%r1, %alo, %bhi, %r1;
	madc.hi.u32 	%r2, %alo, %bhi, 0;
	mad.lo.cc.u32 	%r1, %ahi, %blo, %r1;
	madc.hi.cc.u32 	%r2, %ahi, %blo, %r2;
	madc.hi.u32 	%r3, %ahi, %bhi, 0;
	mad.lo.cc.u32 	%r2, %ahi, %bhi, %r2;
	addc.u32 	%r3, %r3, 0;
	mov.b64 	%rd52, {%r0,%r1};
	mov.b64 	%rd53, {%r2,%r3};
	}
	setp.gt.s64 	%p9, %rd53, 0;
	{
	.reg .u32 %r0, %r1, %r2, %r3, %a0, %a1, %a2, %a3, %b0, %b1, %b2, %b3;
	mov.b64 	{%a0,%a1}, %rd52;
	mov.b64 	{%a2,%a3}, %rd53;
	mov.b64 	{%b0,%b1}, %rd52;
	mov.b64 	{%b2,%b3}, %rd53;
	add.cc.u32 	%r0, %a0, %b0;
	addc.cc.u32 	%r1, %a1, %b1;
	addc.cc.u32 	%r2, %a2, %b2;
	addc.u32 	%r3, %a3, %b3;
	mov.b64 	%rd54, {%r0,%r1};
	mov.b64 	%rd55, {%r2,%r3};
	}
	selp.b64 	%rd56, %rd55, %rd53, %p9;
	selp.s64 	%rd57, -1, 0, %p9;
	sub.s64 	%rd58, %rd57, %rd15;
	cvt.u64.u32 	%rd59, %r17;
	shl.b64 	%rd60, %rd59, 32;
	add.s64 	%rd61, %rd56, 1;
	shr.u64 	%rd62, %rd61, 10;
	add.s64 	%rd63, %rd62, 1;
	shr.u64 	%rd64, %rd63, 1;
	shl.b64 	%rd65, %rd58, 52;
	add.s64 	%rd66, %rd65, %rd64;
	add.s64 	%rd67, %rd66, 4602678819172646912;
	or.b64  	%rd68, %rd67, %rd60;
	mov.b64 	%fd4, %rd68;
$L__BB5_9:
	st.param.f64 	[func_retval0], %fd4;
	st.param.b32 	[func_retval0+8], %r46;
	ret;

}


// ===== COMPILED SASS (sm_100) =====

	.target	sm_100

	.elftype	@"ET_EXEC"


//--------------------- .note.nv.tkinfo           --------------------------
	.section	.note.nv.tkinfo,"",@"SHT_NOTE"
	.sectionflags	@"SHF_NOTE_NV_TKINFO"
	.tkinfo
        /*0018*/ 	.word	0x00000002
        /*0030*/ 	.string	""
        /*0030*/ 	.string	"ptxas"
        /*0030*/ 	.string	"Cuda compilation tools, release 13.0, V13.0.88"
        /*0030*/ 	.string	"Build cuda_13.0.r13.0/compiler.36424714_0"
        /*0030*/ 	.string	"-arch sm_100 -m 64 "



//--------------------- .note.nv.cuinfo           --------------------------
	.section	.note.nv.cuinfo,"",@"SHT_NOTE"
	.sectionflags	@"SHF_NOTE_NV_CUINFO"
        /*0018*/ 	.short	0x0002
        /*001a*/ 	.short	0x0064
        /*001c*/ 	.short	0x0082
	.zero		2


//--------------------- .nv.info                  --------------------------
	.section	.nv.info,"",@"SHT_CUDA_INFO"
	.align	4


	//----- nvinfo : EIATTR_REGCOUNT
	.align		4
        /*0000*/ 	.byte	0x04, 0x2f
        /*0002*/ 	.short	(.L_12 - .L_11)
	.align		4
.L_11:
        /*0004*/ 	.word	index@(_Z4initjP17curandStateXORWOW)
        /*0008*/ 	.word	0x00000020


	//----- nvinfo : EIATTR_FRAME_SIZE
	.align		4
.L_12:
        /*000c*/ 	.byte	0x04, 0x11
        /*000e*/ 	.short	(.L_14 - .L_13)
	.align		4
.L_13:
        /*0010*/ 	.word	index@(_Z4initjP17curandStateXORWOW)
        /*0014*/ 	.word	0x00000000


	//----- nvinfo : EIATTR_REGCOUNT
	.align		4
.L_14:
        /*0018*/ 	.byte	0x04, 0x2f
        /*001a*/ 	.short	(.L_16 - .L_15)
	.align		4
.L_15:
        /*001c*/ 	.word	index@(_Z4initjP24curandStatePhilox4_32_10)
        /*0020*/ 	.word	0x00000018


	//----- nvinfo : EIATTR_FRAME_SIZE
	.align		4
.L_16:
        /*0024*/ 	.byte	0x04, 0x11
        /*0026*/ 	.short	(.L_18 - .L_17)
	.align		4
.L_17:
        /*0028*/ 	.word	index@(_Z4initjP24curandStatePhilox4_32_10)
        /*002c*/ 	.word	0x00000000


	//----- nvinfo : EIATTR_REGCOUNT
	.align		4
.L_18:
        /*0030*/ 	.byte	0x04, 0x2f
        /*0032*/ 	.short	(.L_20 - .L_19)
	.align		4
.L_19:
        /*0034*/ 	.word	index@(_Z29generate_random_numbers_noiseP24curandStatePhilox4_32_10P6float4)
        /*0038*/ 	.word	0x00000022


	//----- nvinfo : EIATTR_FRAME_SIZE
	.align		4
.L_20:
        /*003c*/ 	.byte	0x04, 0x11
        /*003e*/ 	.short	(.L_22 - .L_21)
	.align		4
.L_21:
        /*0040*/ 	.word	index@($__internal_5_$__cuda_sm20_sqrt_rn_f32_slowpath)
        /*0044*/ 	.word	0x00000000


	//----- nvinfo : EIATTR_FRAME_SIZE
	.align		4
.L_22:
        /*0048*/ 	.byte	0x04, 0x11
        /*004a*/ 	.short	(.L_24 - .L_23)
	.align		4
.L_23:
        /*004c*/ 	.word	index@(_Z29generate_random_numbers_noiseP24curandStatePhilox4_32_10P6float4)
        /*0050*/ 	.word	0x00000000


	//----- nvinfo : EIATTR_REGCOUNT
	.align		4
.L_24:
        /*0054*/ 	.byte	0x04, 0x2f
        /*0056*/ 	.short	(.L_26 - .L_25)
	.align		4
.L_25:
        /*0058*/ 	.word	index@(_Z29calculate_BodyWallInteractionP7double3S0_P7double4S2_S_ddi)
        /*005c*/ 	.word	0x0000002c


	//----- nvinfo : EIATTR_FRAME_SIZE
	.align		4
.L_26:
        /*0060*/ 	.byte	0x04, 0x11
        /*0062*/ 	.short	(.L_28 - .L_27)
	.align		4
.L_27:
        /*0064*/ 	.word	index@($__internal_4_$__cuda_sm20_div_rn_f64_full)
        /*0068*/ 	.word	0x00000000


	//----- nvinfo : EIATTR_FRAME_SIZE
	.align		4
.L_28:
        /*006c*/ 	.byte	0x04, 0x11
        /*006e*/ 	.short	(.L_30 - .L_29)
	.align		4
.L_29:
        /*0070*/ 	.word	index@($__internal_3_$__cuda_sm20_dblrcp_rn_slowpath_v3)
        /*0074*/ 	.word	0x00000000


	//----- nvinfo : EIATTR_FRAME_SIZE
	.align		4
.L_30:
        /*0078*/ 	.byte	0x04, 0x11
        /*007a*/ 	.short	(.L_32 - .L_31)
	.align		4
.L_31:
        /*007c*/ 	.word	index@(_Z29calculate_BodyWallInteractionP7double3S0_P7double4S2_S_ddi)
        /*0080*/ 	.word	0x00000000


	//----- nvinfo : EIATTR_REGCOUNT
	.align		4
.L_32:
        /*0084*/ 	.byte	0x04, 0x2f
        /*0086*/ 	.short	(.L_34 - .L_33)
	.align		4
.L_33:
        /*0088*/ 	.word	index@(_Z13time_marchingP7double4S0_P7double3S2_ddddddidPdS3_PiddP17curandStateXORWOWS3_i)
        /*008c*/ 	.word	0x00000052


	//----- nvinfo : EIATTR_FRAME_SIZE
	.align		4
.L_34:
        /*0090*/ 	.byte	0x04, 0x11
        /*0092*/ 	.short	(.L_36 - .L_35)
	.align		4
.L_35:
        /*0094*/ 	.word	index@($_Z13time_marchingP7double4S0_P7double3S2_ddddddidPdS3_PiddP17curandStateXORWOWS3_i$__internal_trig_reduction_slowpathd)
        /*0098*/ 	.word	0x00000028


	//----- nvinfo : EIATTR_FRAME_SIZE
	.align		4
.L_36:
        /*009c*/ 	.byte	0x04, 0x11
        /*009e*/ 	.short	(.L_38 - .L_37)
	.align		4
.L_37:
        /*00a0*/ 	.word	index@($__internal_2_$__cuda_sm20_dsqrt_rn_f64_mediumpath_v1)
        /*00a4*/ 	.word	0x00000028


	//----- nvinfo : EIATTR_FRAME_SIZE
	.align		4
.L_38:
        /*00a8*/ 	.byte	0x04, 0x11
        /*00aa*/ 	.short	(.L_40 - .L_39)
	.align		4
.L_39:
        /*00ac*/ 	.word	index@($__internal_1_$__cuda_sm20_div_rn_f64_full)
        /*00b0*/ 	.word	0x00000028


	//----- nvinfo : EIATTR_FRAME_SIZE
	.align		4
.L_40:
        /*00b4*/ 	.byte	0x04, 0x11
        /*00b6*/ 	.short	(.L_42 - .L_41)
	.align		4
.L_41:
        /*00b8*/ 	.word	index@($__internal_0_$__cuda_sm20_dblrcp_rn_slowpath_v3)
        /*00bc*/ 	.word	0x00000028


	//----- nvinfo : EIATTR_FRAME_SIZE
	.align		4
.L_42:
        /*00c0*/ 	.byte	0x04, 0x11
        /*00c2*/ 	.short	(.L_44 - .L_43)
	.align		4
.L_43:
        /*00c4*/ 	.word	index@(_Z13time_marchingP7double4S0_P7double3S2_ddddddidPdS3_PiddP17curandStateXORWOWS3_i)
        /*00c8*/ 	.word	0x00000028


	//----- nvinfo : EIATTR_MIN_STACK_SIZE
	.align		4
.L_44:
        /*00cc*/ 	.byte	0x04, 0x12
        /*00ce*/ 	.short	(.L_46 - .L_45)
	.align		4
.L_45:
        /*00d0*/ 	.word	index@(_Z13time_marchingP7double4S0_P7double3S2_ddddddidPdS3_PiddP17curandStateXORWOWS3_i)
        /*00d4*/ 	.word	0x00000028


	//----- nvinfo : EIATTR_MIN_STACK_SIZE
	.align		4
.L_46:
        /*00d8*/ 	.byte	0x04, 0x12
        /*00da*/ 	.short	(.L_48 - .L_47)
	.align		4
.L_47:
        /*00dc*/ 	.word	index@(_Z29calculate_BodyWallInteractionP7double3S0_P7double4S2_S_ddi)
        /*00e0*/ 	.word	0x00000000


	//----- nvinfo : EIATTR_MIN_STACK_SIZE
	.align		4
.L_48:
        /*00e4*/ 	.byte	0x04, 0x12
        /*00e6*/ 	.short	(.L_50 - .L_49)
	.align		4
.L_49:
        /*00e8*/ 	.word	index@(_Z29generate_random_numbers_noiseP24curandStatePhilox4_32_10P6float4)
        /*00ec*/ 	.word	0x00000000


	//----- nvinfo : EIATTR_MIN_STACK_SIZE
	.align		4
.L_50:
        /*00f0*/ 	.byte	0x04, 0x12
        /*00f2*/ 	.short	(.L_52 - .L_51)
	.align		4
.L_51:
        /*00f4*/ 	.word	index@(_Z4initjP24curandStatePhilox4_32_10)
        /*00f8*/ 	.word	0x00000000


	//----- nvinfo : EIATTR_MIN_STACK_SIZE
	.align		4
.L_52:
        /*00fc*/ 	.byte	0x04, 0x12
        /*00fe*/ 	.short	(.L_54 - .L_53)
	.align		4
.L_53:
        /*0100*/ 	.word	index@(_Z4initjP17curandStateXORWOW)
        /*0104*/ 	.word	0x00000000
.L_54:


//--------------------- .nv.compat                --------------------------
	.section	.nv.compat,"",@"SHT_CUDA_COMPAT_INFO"
	.align	4
        /*0000*/ 	.byte	0x02, 0x09, 0x00, 0x00, 0x02, 0x02, 0x01, 0x00, 0x02, 0x05, 0x05, 0x00, 0x03, 0x07, 0x01, 0x01
        /*0010*/ 	.byte	0x02, 0x03, 0x00, 0x00, 0x02, 0x06, 0x01, 0x00, 0x04, 0x0b, 0x08, 0x00, 0x01, 0x00, 0x00, 0x00
        /*0020*/ 	.byte	0x00, 0x00, 0x00, 0x00


//--------------------- .nv.info._Z13time_marchingP7double4S0_P7double3S2_ddddddidPdS3_PiddP17curandStateXORWOWS3_i --------------------------
	.section	.nv.info._Z13time_marchingP7double4S0_P7double3S2_ddddddidPdS3_PiddP17curandStateXORWOWS3_i,"",@"SHT_CUDA_INFO"
	.sectionflags	@""
	.align	4


	//----- nvinfo : EIATTR_CUDA_API_VERSION
	.align		4
        /*0000*/ 	.byte	0x04, 0x37
        /*0002*/ 	.short	(.L_56 - .L_55)
.L_55:
        /*0004*/ 	.word	0x00000082


	//----- nvinfo : EIATTR_KPARAM_INFO
	.align		4
.L_56:
        /*0008*/ 	.byte	0x04, 0x17
        /*000a*/ 	.short	(.L_58 - .L_57)
.L_57:
        /*000c*/ 	.word	0x00000000
        /*0010*/ 	.short	0x0013
        /*0012*/ 	.short	0x0098
        /*0014*/ 	.byte	0x00, 0xf0, 0x11, 0x00


	//----- nvinfo : EIATTR_KPARAM_INFO
	.align		4
.L_58:
        /*0018*/ 	.byte	0x04, 0x17
        /*001a*/ 	.short	(.L_60 - .L_59)
.L_59:
        /*001c*/ 	.word	0x00000000
        /*0020*/ 	.short	0x0012
        /*0022*/ 	.short	0x0090
        /*0024*/ 	.byte	0x00, 0xf5, 0x21, 0x00


	//----- nvinfo : EIATTR_KPARAM_INFO
	.align		4
.L_60:
        /*0028*/ 	.byte	0x04, 0x17
        /*002a*/ 	.short	(.L_62 - .L_61)
.L_61:
        /*002c*/ 	.word	0x00000000
        /*0030*/ 	.short	0x0011
        /*0032*/ 	.short	0x0088
        /*0034*/ 	.byte	0x00, 0xf5, 0x21, 0x00


	//----- nvinfo : EIATTR_KPARAM_INFO
	.align		4
.L_62:
        /*0038*/ 	.byte	0x04, 0x17
        /*003a*/ 	.short	(.L_64 - .L_63)
.L_63:
        /*003c*/ 	.word	0x00000000
        /*0040*/ 	.short	0x0010
        /*0042*/ 	.short	0x0080
        /*0044*/ 	.byte	0x00, 0xf0, 0x21, 0x00


	//----- nvinfo : EIATTR_KPARAM_INFO
	.align		4
.L_64:
        /*0048*/ 	.byte	0x04, 0x17
        /*004a*/ 	.short	(.L_66 - .L_65)
.L_65:
        /*004c*/ 	.word	0x00000000
        /*0050*/ 	.short	0x000f
        /*0052*/ 	.short	0x0078
        /*0054*/ 	.byte	0x00, 0xf0, 0x21, 0x00


	//----- nvinfo : EIATTR_KPARAM_INFO
	.align		4
.L_66:
        /*0058*/ 	.byte	0x04, 0x17
        /*005a*/ 	.short	(.L_68 - .L_67)
.L_67:
        /*005c*/ 	.word	0x00000000
        /*0060*/ 	.short	0x000e
        /*0062*/ 	.short	0x0070
        /*0064*/ 	.byte	0x00, 0xf5, 0x21, 0x00


	//----- nvinfo : EIATTR_KPARAM_INFO
	.align		4
.L_68:
        /*0068*/ 	.byte	0x04, 0x17
        /*006a*/ 	.short	(.L_70 - .L_69)
.L_69:
        /*006c*/ 	.word	0x00000000
        /*0070*/ 	.short	0x000d
        /*0072*/ 	.short	0x0068
        /*0074*/ 	.byte	0x00, 0xf5, 0x21, 0x00


	//----- nvinfo : EIATTR_KPARAM_INFO
	.align		4
.L_70:
        /*0078*/ 	.byte	0x04, 0x17
        /*007a*/ 	.short	(.L_72 - .L_71)
.L_71:
        /*007c*/ 	.word	0x00000000
        /*0080*/ 	.short	0x000c
        /*0082*/ 	.short	0x0060
        /*0084*/ 	.byte	0x00, 0xf5, 0x21, 0x00


	//----- nvinfo : EIATTR_KPARAM_INFO
	.align		4
.L_72:
        /*0088*/ 	.byte	0x04, 0x17
        /*008a*/ 	.short	(.L_74 - .L_73)
.L_73:
        /*008c*/ 	.word	0x00000000
        /*0090*/ 	.short	0x000b
        /*0092*/ 	.short	0x0058
        /*0094*/ 	.byte	0x00, 0xf0, 0x21, 0x00


	//----- nvinfo : EIATTR_KPARAM_INFO
	.align		4
.L_74:
        /*0098*/ 	.byte	0x04, 0x17
        /*009a*/ 	.short	(.L_76 - .L_75)
.L_75:
        /*009c*/ 	.word	0x00000000
        /*00a0*/ 	.short	0x000a
        /*00a2*/ 	.short	0x0050
        /*00a4*/ 	.byte	0x00, 0xf0, 0x11, 0x00


	//----- nvinfo : EIATTR_KPARAM_INFO
	.align		4
.L_76:
        /*00a8*/ 	.byte	0x04, 0x17
        /*00aa*/ 	.short	(.L_78 - .L_77)
.L_77:
        /*00ac*/ 	.word	0x00000000
        /*00b0*/ 	.short	0x0009
        /*00b2*/ 	.short	0x0048
        /*00b4*/ 	.byte	0x00, 0xf0, 0x21, 0x00


	//----- nvinfo : EIATTR_KPARAM_INFO
	.align		4
.L_78:
        /*00b8*/ 	.byte	0x04, 0x17
        /*00ba*/ 	.short	(.L_80 - .L_79)
.L_79:
        /*00bc*/ 	.word	0x00000000
        /*00c0*/ 	.short	0x0008
        /*00c2*/ 	.short	0x0040
        /*00c4*/ 	.byte	0x00, 0xf0, 0x21, 0x00


	//----- nvinfo : EIATTR_KPARAM_INFO
	.align		4
.L_80:
        /*00c8*/ 	.byte	0x04, 0x17
        /*00ca*/ 	.short	(.L_82 - .L_81)
.L_81:
        /*00cc*/ 	.word	0x00000000
        /*00d0*/ 	.short	0x0007
        /*00d2*/ 	.short	0x0038
        /*00d4*/ 	.byte	0x00, 0xf0, 0x21, 0x00


	//----- nvinfo : EIATTR_KPARAM_INFO
	.align		4
.L_82:
        /*00d8*/ 	.byte	0x04, 0x17
        /*00da*/ 	.short	(.L_84 - .L_83)
.L_83:
        /*00dc*/ 	.word	0x00000000
        /*00e0*/ 	.short	0x0006
        /*00e2*/ 	.short	0x0030
        /*00e4*/ 	.byte	0x00, 0xf0, 0x21, 0x00


	//----- nvinfo : EIATTR_KPARAM_INFO
	.align		4
.L_84:
        /*00e8*/ 	.byte	0x04, 0x17
        /*00ea*/ 	.short	(.L_86 - .L_85)
.L_85:
        /*00ec*/ 	.word	0x00000000
        /*00f0*/ 	.short	0x0005
        /*00f2*/ 	.short	0x0028
        /*00f4*/ 	.byte	0x00, 0xf0, 0x21, 0x00


	//----- nvinfo : EIATTR_KPARAM_INFO
	.align		4
.L_86:
        /*00f8*/ 	.byte	0x04, 0x17
        /*00fa*/ 	.short	(.L_88 - .L_87)
.L_87:
        /*00fc*/ 	.word	0x00000000
        /*0100*/ 	.short	0x0004
        /*0102*/ 	.short	0x0020
        /*0104*/ 	.byte	0x00, 0xf0, 0x21, 0x00


	//----- nvinfo : EIATTR_KPARAM_INFO
	.align		4
.L_88:
        /*0108*/ 	.byte	0x04, 0x17
        /*010a*/ 	.short	(.L_90 - .L_89)
.L_89:
        /*010c*/ 	.word	0x00000000
        /*0110*/ 	.short	0x0003
        /*0112*/ 	.short	0x0018
        /*0114*/ 	.byte	0x00, 0xf5, 0x21, 0x00


	//----- nvinfo : EIATTR_KPARAM_INFO
	.align		4
.L_90:
        /*0118*/ 	.byte	0x04, 0x17
        /*011a*/ 	.short	(.L_92 - .L_91)
.L_91:
        /*011c*/ 	.word	0x00000000
        /*0120*/ 	.short	0x0002
        /*0122*/ 	.short	0x0010
        /*0124*/ 	.byte	0x00, 0xf5, 0x21, 0x00


	//----- nvinfo : EIATTR_KPARAM_INFO
	.align		4
.L_92:
        /*0128*/ 	.byte	0x04, 0x17
        /*012a*/ 	.short	(.L_94 - .L_93)
.L_93:
        /*012c*/ 	.word	0x00000000
        /*0130*/ 	.short	0x0001
        /*0132*/ 	.short	0x0008
        /*0134*/ 	.byte	0x00, 0xf5, 0x21, 0x00


	//----- nvinfo : EIATTR_KPARAM_INFO
	.align		4
.L_94:
        /*0138*/ 	.byte	0x04, 0x17
        /*013a*/ 	.short	(.L_96 - .L_95)
.L_95:
        /*013c*/ 	.word	0x00000000
        /*0140*/ 	.short	0x0000
        /*0142*/ 	.short	0x0000
        /*0144*/ 	.byte	0x00, 0xf5, 0x21, 0x00


	//----- nvinfo : EIATTR_SPARSE_MMA_MASK
	.align		4
.L_96:
        /*0148*/ 	.byte	0x03, 0x50
        /*014a*/ 	.short	0x0000


	//----- nvinfo : EIATTR_MAXREG_COUNT
	.align		4
        /*014c*/ 	.byte	0x03, 0x1b
        /*014e*/ 	.short	0x00ff


	//----- nvinfo : EIATTR_MERCURY_ISA_VERSION
	.align		4
        /*0150*/ 	.byte	0x03, 0x5f
        /*0152*/ 	.short	0x0101


	//----- nvinfo : EIATTR_VRC_CTA_INIT_COUNT
	.align		4
        /*0154*/ 	.byte	0x02, 0x4a
	.zero		1
	.zero		1


	//----- nvinfo : EIATTR_EXIT_INSTR_OFFSETS
	.align		4
        /*0158*/ 	.byte	0x04, 0x1c
        /*015a*/ 	.short	(.L_98 - .L_97)


	//   ....[0]....
.L_97:
        /*015c*/ 	.word	0x00000080


	//   ....[1]....
        /*0160*/ 	.word	0x00003960


	//----- nvinfo : EIATTR_CRS_STACK_SIZE
	.align		4
.L_98:
        /*0164*/ 	.byte	0x04, 0x1e
        /*0166*/ 	.short	(.L_100 - .L_99)
.L_99:
        /*0168*/ 	.word	0x00000000


	//----- nvinfo : EIATTR_CBANK_PARAM_SIZE
	.align		4
.L_100:
        /*016c*/ 	.byte	0x03, 0x19
        /*016e*/ 	.short	0x009c


	//----- nvinfo : EIATTR_PARAM_CBANK
	.align		4
        /*0170*/ 	.byte	0x04, 0x0a
        /*0172*/ 	.short	(.L_102 - .L_101)
	.align		4
.L_101:
        /*0174*/ 	.word	index@(.nv.constant0._Z13time_marchingP7double4S0_P7double3S2_ddddddidPdS3_PiddP17curandStateXORWOWS3_i)
        /*0178*/ 	.short	0x0380
        /*017a*/ 	.short	0x009c


	//----- nvinfo : EIATTR_SW_WAR
	.align		4
.L_102:
        /*017c*/ 	.byte	0x04, 0x36
        /*017e*/ 	.short	(.L_104 - .L_103)
.L_103:
        /*0180*/ 	.word	0x00000008
.L_104:


//--------------------- .nv.info._Z29calculate_BodyWallInteractionP7double3S0_P7double4S2_S_ddi --------------------------
	.section	.nv.info._Z29calculate_BodyWallInteractionP7double3S0_P7double4S2_S_ddi,"",@"SHT_CUDA_INFO"
	.sectionflags	@""
	.align	4


	//----- nvinfo : EIATTR_CUDA_API_VERSION
	.align		4
        /*0000*/ 	.byte	0x04, 0x37
        /*0002*/ 	.short	(.L_106 - .L_105)
.L_105:
        /*0004*/ 	.word	0x00000082


	//----- nvinfo : EIATTR_KPARAM_INFO
	.align		4
.L_106:
        /*0008*/ 	.byte	0x04, 0x17
        /*000a*/ 	.short	(.L_108 - .L_107)
.L_107:
        /*000c*/ 	.word	0x00000000
        /*0010*/ 	.short	0x0007
        /*0012*/ 	.short	0x0048
        /*0014*/ 	.byte	0x00, 0xf0, 0x11, 0x00


	//----- nvinfo : EIATTR_KPARAM_INFO
	.align		4
.L_108:
        /*0018*/ 	.byte	0x04, 0x17
        /*001a*/ 	.short	(.L_110 - .L_109)
.L_109:
        /*001c*/ 	.word	0x00000000
        /*0020*/ 	.short	0x0006
        /*0022*/ 	.short	0x0040
        /*0024*/ 	.byte	0x00, 0xf0, 0x21, 0x00


	//----- nvinfo : EIATTR_KPARAM_INFO
	.align		4
.L_110:
        /*0028*/ 	.byte	0x04, 0x17
        /*002a*/ 	.short	(.L_112 - .L_111)
.L_111:
        /*002c*/ 	.word	0x00000000
        /*0030*/ 	.short	0x0005
        /*0032*/ 	.short	0x0038
        /*0034*/ 	.byte	0x00, 0xf0, 0x21, 0x00


	//----- nvinfo : EIATTR_KPARAM_INFO
	.align		4
.L_112:
        /*0038*/ 	.byte	0x04, 0x17
        /*003a*/ 	.short	(.L_114 - .L_113)
.L_113:
        /*003c*/ 	.word	0x00000000
        /*0040*/ 	.short	0x0004
        /*0042*/ 	.short	0x0020
        /*0044*/ 	.byte	0x00, 0xf0, 0x61, 0x00


	//----- nvinfo : EIATTR_KPARAM_INFO
	.align		4
.L_114:
        /*0048*/ 	.byte	0x04, 0x17
        /*004a*/ 	.short	(.L_116 - .L_115)
.L_115:
        /*004c*/ 	.word	0x00000000
        /*0050*/ 	.short	0x0003
        /*0052*/ 	.short	0x0018
        /*0054*/ 	.byte	0x00, 0xf5, 0x21, 0x00


	//----- nvinfo : EIATTR_KPARAM_INFO
	.align		4
.L_116:
        /*0058*/ 	.byte	0x04, 0x17
        /*005a*/ 	.short	(.L_118 - .L_117)
.L_117:
        /*005c*/ 	.word	0x00000000
        /*0060*/ 	.short	0x0002
        /*0062*/ 	.short	0x0010
        /*0064*/ 	.byte	0x00, 0xf5, 0x21, 0x00


	//----- nvinfo : EIATTR_KPARAM_INFO
	.align		4
.L_118:
        /*0068*/ 	.byte	0x04, 0x17
        /*006a*/ 	.short	(.L_120 - .L_119)
.L_119:
        /*006c*/ 	.word	0x00000000
        /*0070*/ 	.short	0x0001
        /*0072*/ 	.short	0x0008
        /*0074*/ 	.byte	0x00, 0xf5, 0x21, 0x00


	//----- nvinfo : EIATTR_KPARAM_INFO
	.align		4
.L_120:
        /*0078*/ 	.byte	0x04, 0x17
        /*007a*/ 	.short	(.L_122 - .L_121)
.L_121:
        /*007c*/ 	.word	0x00000000
        /*0080*/ 	.short	0x0000
        /*0082*/ 	.short	0x0000
        /*0084*/ 	.byte	0x00, 0xf5, 0x21, 0x00


	//----- nvinfo : EIATTR_SPARSE_MMA_MASK
	.align		4
.L_122:
        /*0088*/ 	.byte	0x03, 0x50
        /*008a*/ 	.short	0x0000


	//----- nvinfo : EIATTR_MAXREG_COUNT
	.align		4
        /*008c*/ 	.byte	0x03, 0x1b
        /*008e*/ 	.short	0x00ff


	//----- nvinfo : EIATTR_MERCURY_ISA_VERSION
	.align		4
        /*0090*/ 	.byte	0x03, 0x5f
        /*0092*/ 	.short	0x0101


	//----- nvinfo : EIATTR_VRC_CTA_INIT_COUNT
	.align		4
        /*0094*/ 	.byte	0x02, 0x4a
	.zero		1
	.zero		1


	//----- nvinfo : EIATTR_EXIT_INSTR_OFFSETS
	.align		4
        /*0098*/ 	.byte	0x04, 0x1c
        /*009a*/ 	.short	(.L_124 - .L_123)


	//   ....[0]....
.L_123:
        /*009c*/ 	.word	0x00000070


	//   ....[1]....
        /*00a0*/ 	.word	0x00000c50


	//----- nvinfo : EIATTR_CRS_STACK_SIZE
	.align		4
.L_124:
        /*00a4*/ 	.byte	0x04, 0x1e
        /*00a6*/ 	.short	(.L_126 - .L_125)
.L_125:
        /*00a8*/ 	.word	0x00000000


	//----- nvinfo : EIATTR_CBANK_PARAM_SIZE
	.align		4
.L_126:
        /*00ac*/ 	.byte	0x03, 0x19
        /*00ae*/ 	.short	0x004c


	//----- nvinfo : EIATTR_PARAM_CBANK
	.align		4
        /*00b0*/ 	.byte	0x04, 0x0a
        /*00b2*/ 	.short	(.L_128 - .L_127)
	.align		4
.L_127:
        /*00b4*/ 	.word	index@(.nv.constant0._Z29calculate_BodyWallInteractionP7double3S0_P7double4S2_S_ddi)
        /*00b8*/ 	.short	0x0380
        /*00ba*/ 	.short	0x004c


	//----- nvinfo : EIATTR_SW_WAR
	.align		4
.L_128:
        /*00bc*/ 	.byte	0x04, 0x36
        /*00be*/ 	.short	(.L_130 - .L_129)
.L_129:
        /*00c0*/ 	.word	0x00000008
.L_130:


//--------------------- .nv.info._Z29generate_random_numbers_noiseP24curandStatePhilox4_32_10P6float4 --------------------------
	.section	.nv.info._Z29generate_random_numbers_noiseP24curandStatePhilox4_32_10P6float4,"",@"SHT_CUDA_INFO"
	.sectionflags	@""
	.align	4


	//----- nvinfo : EIATTR_CUDA_API_VERSION
	.align		4
        /*0000*/ 	.byte	0x04, 0x37
        /*0002*/ 	.short	(.L_132 - .L_131)
.L_131:
        /*0004*/ 	.word	0x00000082


	//----- nvinfo : EIATTR_KPARAM_INFO
	.align		4
.L_132:
        /*0008*/ 	.byte	0x04, 0x17
        /*000a*/ 	.short	(.L_134 - .L_133)
.L_133:
        /*000c*/ 	.word	0x00000000
        /*0010*/ 	.short	0x0001
        /*0012*/ 	.short	0x0008
        /*0014*/ 	.byte	0x00, 0xf5, 0x21, 0x00


	//----- nvinfo : EIATTR_KPARAM_INFO
	.align		4
.L_134:
        /*0018*/ 	.byte	0x04, 0x17
        /*001a*/ 	.short	(.L_136 - .L_135)
.L_135:
        /*001c*/ 	.word	0x00000000
        /*0020*/ 	.short	0x0000
        /*0022*/ 	.short	0x0000
        /*0024*/ 	.byte	0x00, 0xf5, 0x21, 0x00


	//----- nvinfo : EIATTR_SPARSE_MMA_MASK
	.align		4
.L_136:
        /*0028*/ 	.byte	0x03, 0x50
        /*002a*/ 	.short	0x0000


	//----- nvinfo : EIATTR_MAXREG_COUNT
	.align		4
        /*002c*/ 	.byte	0x03, 0x1b
        /*002e*/ 	.short	0x00ff


	//----- nvinfo : EIATTR_MERCURY_ISA_VERSION
	.align		4
        /*0030*/ 	.byte	0x03, 0x5f
        /*0032*/ 	.short	0x0101


	//----- nvinfo : EIATTR_VRC_CTA_INIT_COUNT
	.align		4
        /*0034*/ 	.byte	0x02, 0x4a
	.zero		1
	.zero		1


	//----- nvinfo : EIATTR_EXIT_INSTR_OFFSETS
	.align		4
        /*0038*/ 	.byte	0x04, 0x1c
        /*003a*/ 	.short	(.L_138 - .L_137)


	//   ....[0]....
.L_137:
        /*003c*/ 	.word	0x00000e00


	//----- nvinfo : EIATTR_CRS_STACK_SIZE
	.align		4
.L_138:
        /*0040*/ 	.byte	0x04, 0x1e
        /*0042*/ 	.short	(.L_140 - .L_139)
.L_139:
        /*0044*/ 	.word	0x00000000


	//----- nvinfo : EIATTR_CBANK_PARAM_SIZE
	.align		4
.L_140:
        /*0048*/ 	.byte	0x03, 0x19
        /*004a*/ 	.short	0x0010


	//----- nvinfo : EIATTR_PARAM_CBANK
	.align		4
        /*004c*/ 	.byte	0x04, 0x0a
        /*004e*/ 	.short	(.L_142 - .L_141)
	.align		4
.L_141:
        /*0050*/ 	.word	index@(.nv.constant0._Z29generate_random_numbers_noiseP24curandStatePhilox4_32_10P6float4)
        /*0054*/ 	.short	0x0380
        /*0056*/ 	.short	0x0010


	//----- nvinfo : EIATTR_SW_WAR
	.align		4
.L_142:
        /*0058*/ 	.byte	0x04, 0x36
        /*005a*/ 	.short	(.L_144 - .L_143)
.L_143:
        /*005c*/ 	.word	0x00000008
.L_144:


//--------------------- .nv.info._Z4initjP24curandStatePhilox4_32_10 --------------------------
	.section	.nv.info._Z4initjP24curandStatePhilox4_32_10,"",@"SHT_CUDA_INFO"
	.sectionflags	@""
	.align	4


	//----- nvinfo : EIATTR_CUDA_API_VERSION
	.align		4
        /*0000*/ 	.byte	0x04, 0x37
        /*0002*/ 	.short	(.L_146 - .L_145)
.L_145:
        /*0004*/ 	.word	0x00000082


	//----- nvinfo : EIATTR_KPARAM_INFO
	.align		4
.L_146:
        /*0008*/ 	.byte	0x04, 0x17
        /*000a*/ 	.short	(.L_148 - .L_147)
.L_147:
        /*000c*/ 	.word	0x00000000
        /*0010*/ 	.short	0x0001
        /*0012*/ 	.short	0x0008
        /*0014*/ 	.byte	0x00, 0xf5, 0x21, 0x00


	//----- nvinfo : EIATTR_KPARAM_INFO
	.align		4
.L_148:
        /*0018*/ 	.byte	0x04, 0x17
        /*001a*/ 	.short	(.L_150 - .L_149)
.L_149:
        /*001c*/ 	.word	0x00000000
        /*0020*/ 	.short	0x0000
        /*0022*/ 	.short	0x0000
        /*0024*/ 	.byte	0x00, 0xf0, 0x11, 0x00


	//----- nvinfo : EIATTR_SPARSE_MMA_MASK
	.align		4
.L_150:
        /*0028*/ 	.byte	0x03, 0x50
        /*002a*/ 	.short	0x0000


	//----- nvinfo : EIATTR_MAXREG_COUNT
	.align		4
        /*002c*/ 	.byte	0x03, 0x1b
        /*002e*/ 	.short	0x00ff


	//----- nvinfo : EIATTR_MERCURY_ISA_VERSION
	.align		4
        /*0030*/ 	.byte	0x03, 0x5f
        /*0032*/ 	.short	0x0101


	//----- nvinfo : EIATTR_VRC_CTA_INIT_COUNT
	.align		4
        /*0034*/ 	.byte	0x02, 0x4a
	.zero		1
	.zero		1


	//----- nvinfo : EIATTR_EXIT_INSTR_OFFSETS
	.align		4
        /*0038*/ 	.byte	0x04, 0x1c
        /*003a*/ 	.short	(.L_152 - .L_151)


	//   ....[0]....
.L_151:
        /*003c*/ 	.word	0x00000420


	//----- nvinfo : EIATTR_CBANK_PARAM_SIZE
	.align		4
.L_152:
        /*0040*/ 	.byte	0x03, 0x19
        /*0042*/ 	.short	0x0010


	//----- nvinfo : EIATTR_PARAM_CBANK
	.align		4
        /*0044*/ 	.byte	0x04, 0x0a
        /*0046*/ 	.short	(.L_154 - .L_153)
	.align		4
.L_153:
        /*0048*/ 	.word	index@(.nv.constant0._Z4initjP24curandStatePhilox4_32_10)
        /*004c*/ 	.short	0x0380
        /*004e*/ 	.short	0x0010


	//----- nvinfo : EIATTR_SW_WAR
	.align		4
.L_154:
        /*0050*/ 	.byte	0x04, 0x36
        /*0052*/ 	.short	(.L_156 - .L_155)
.L_155:
        /*0054*/ 	.word	0x00000008
.L_156:


//--------------------- .nv.info._Z4initjP17curandStateXORWOW --------------------------
	.section	.nv.info._Z4initjP17curandStateXORWOW,"",@"SHT_CUDA_INFO"
	.sectionflags	@""
	.align	4


	//----- nvinfo : EIATTR_CUDA_API_VERSION
	.align		4
        /*0000*/ 	.byte	0x04, 0x37
        /*0002*/ 	.short	(.L_158 - .L_157)
.L_157:
        /*0004*/ 	.word	0x00000082


	//----- nvinfo : EIATTR_KPARAM_INFO
	.align		4
.L_158:
        /*0008*/ 	.byte	0x04, 0x17
        /*000a*/ 	.short	(.L_160 - .L_159)
.L_159:
        /*000c*/ 	.word	0x00000000
        /*0010*/ 	.short	0x0001
        /*0012*/ 	.short	0x0008
        /*0014*/ 	.byte	0x00, 0xf5, 0x21, 0x00


	//----- nvinfo : EIATTR_KPARAM_INFO
	.align		4
.L_160:
        /*0018*/ 	.byte	0x04, 0x17
        /*001a*/ 	.short	(.L_162 - .L_161)
.L_161:
        /*001c*/ 	.word	0x00000000
        /*0020*/ 	.short	0x0000
        /*0022*/ 	.short	0x0000
        /*0024*/ 	.byte	0x00, 0xf0, 0x11, 0x00


	//----- nvinfo : EIATTR_SPARSE_MMA_MASK
	.align		4
.L_162:
        /*0028*/ 	.byte	0x03, 0x50
        /*002a*/ 	.short	0x0000


	//----- nvinfo : EIATTR_MAXREG_COUNT
	.align		4
        /*002c*/ 	.byte	0x03, 0x1b
        /*002e*/ 	.short	0x00ff


	//----- nvinfo : EIATTR_MERCURY_ISA_VERSION
	.align		4
        /*0030*/ 	.byte	0x03, 0x5f
        /*0032*/ 	.short	0x0101


	//----- nvinfo : EIATTR_VRC_CTA_INIT_COUNT
	.align		4
        /*0034*/ 	.byte	0x02, 0x4a
	.zero		1
	.zero		1


	//----- nvinfo : EIATTR_EXIT_INSTR_OFFSETS
	.align		4
        /*0038*/ 	.byte	0x04, 0x1c
        /*003a*/ 	.short	(.L_164 - .L_163)


	//   ....[0]....
.L_163:
        /*003c*/ 	.word	0x00000f50


	//----- nvinfo : EIATTR_CRS_STACK_SIZE
	.align		4
.L_164:
        /*0040*/ 	.byte	0x04, 0x1e
        /*0042*/ 	.short	(.L_166 - .L_165)
.L_165:
        /*0044*/ 	.word	0x00000000


	//----- nvinfo : EIATTR_CBANK_PARAM_SIZE
	.align		4
.L_166:
        /*0048*/ 	.byte	0x03, 0x19
        /*004a*/ 	.short	0x0010


	//----- nvinfo : EIATTR_PARAM_CBANK
	.align		4
        /*004c*/ 	.byte	0x04, 0x0a
        /*004e*/ 	.short	(.L_168 - .L_167)
	.align		4
.L_167:
        /*0050*/ 	.word	index@(.nv.constant0._Z4initjP17curandStateXORWOW)
        /*0054*/ 	.short	0x0380
        /*0056*/ 	.short	0x0010


	//----- nvinfo : EIATTR_SW_WAR
	.align		4
.L_168:
        /*0058*/ 	.byte	0x04, 0x36
        /*005a*/ 	.short	(.L_170 - .L_169)
.L_169:
        /*005c*/ 	.word	0x00000008
.L_170:


//--------------------- .nv.callgraph             --------------------------
	.section	.nv.callgraph,"",@"SHT_CUDA_CALLGRAPH"
	.align	4
	.sectionentsize	8
	.align		4
        /*0000*/ 	.word	0x00000000
	.align		4
        /*0004*/ 	.word	0xffffffff
	.align		4
        /*0008*/ 	.word	0x00000000
	.align		4
        /*000c*/ 	.word	0xfffffffe
	.align		4
        /*0010*/ 	.word	0x00000000
	.align		4
        /*0014*/ 	.word	0xfffffffd
	.align		4
        /*0018*/ 	.word	0x00000000
	.align		4
        /*001c*/ 	.word	0xfffffffc


//--------------------- .nv.constant4             --------------------------
	.section	.nv.constant4,"a",@progbits
	.align	8
	.align		8
.nv.constant4:
        /*0000*/ 	.dword	precalc_xorwow_matrix
	.align		8
        /*0008*/ 	.dword	precalc_xorwow_offset_matrix
	.align		8
        /*0010*/ 	.dword	mrg32k3aM1
	.align		8
        /*0018*/ 	.dword	mrg32k3aM2
	.align		8
        /*0020*/ 	.dword	mrg32k3aM1SubSeq
	.align		8
        /*0028*/ 	.dword	mrg32k3aM2SubSeq
	.align		8
        /*0030*/ 	.dword	mrg32k3aM1Seq
	.align		8
        /*0038*/ 	.dword	mrg32k3aM2Seq
	.align		8
        /*0040*/ 	.dword	__cudart_i2opi_d
	.align		8
        /*0048*/ 	.dword	__cudart_sin_cos_coeffs


//--------------------- .nv.constant3             --------------------------
	.section	.nv.constant3,"a",@progbits
	.align	8
.nv.constant3:
	.type		__cr_lgamma_table,@object
	.size		__cr_lgamma_table,(.L_8 - __cr_lgamma_table)
__cr_lgamma_table:
        /*0000*/ 	.byte	0x00, 0x00, 0x00, 0x00, 0x00, 0x00, 0x00, 0x00, 0x00, 0x00, 0x00, 0x00, 0x00, 0x00, 0x00, 0x00
        /*0010*/ 	.byte	0xef, 0x39, 0xfa, 0xfe, 0x42, 0x2e, 0xe6, 0x3f, 0x02, 0x20, 0x2a, 0xfa, 0x0b, 0xab, 0xfc, 0x3f
        /*0020*/ 	.byte	0xf9, 0x2c, 0x92, 0x7c, 0xa7, 0x6c, 0x09, 0x40, 0xc9, 0x79, 0x44, 0x3c, 0x64, 0x26, 0x13, 0x40
        /*0030*/ 	.byte	0xca, 0x01, 0xcf, 0x3a, 0x27, 0x51, 0x1a, 0x40, 0x30, 0xcc, 0x2d, 0xf3, 0xe1, 0x0c, 0x21, 0x40
        /*0040*/ 	.byte	0x0d, 0xb7, 0xfc, 0x82, 0x8e, 0x35, 0x25, 0x40
.L_8:


//--------------------- .text._Z13time_marchingP7double4S0_P7double3S2_ddddddidPdS3_PiddP17curandStateXORWOWS3_i --------------------------
	.section	.text._Z13time_marchingP7double4S0_P7double3S2_ddddddidPdS3_PiddP17curandStateXORWOWS3_i,"ax",@progbits
	.align	128
        .global         _Z13time_marchingP7double4S0_P7double3S2_ddddddidPdS3_PiddP17curandStateXORWOWS3_i
        .type           _Z13time_marchingP7double4S0_P7double3S2_ddddddidPdS3_PiddP17curandStateXORWOWS3_i,@function
        .size           _Z13time_marchingP7double4S0_P7double3S2_ddddddidPdS3_PiddP17curandStateXORWOWS3_i,(.L_x_116 - _Z13time_marchingP7double4S0_P7double3S2_ddddddidPdS3_PiddP17curandStateXORWOWS3_i)
        .other          _Z13time_marchingP7double4S0_P7double3S2_ddddddidPdS3_PiddP17curandStateXORWOWS3_i,@"STO_CUDA_ENTRY STV_DEFAULT"
_Z13time_marchingP7double4S0_P7double3S2_ddddddidPdS3_PiddP17curandStateXORWOWS3_i:
.text._Z13time_marchingP7double4S0_P7double3S2_ddddddidPdS3_PiddP17curandStateXORWOWS3_i:
[----:B------:R-:W0:Y:S01]  /*0000*/  LDC R1, c[0x0][0x37c] ;  /* 0x0000df00ff017b82 */ /* 0x000e220000000800 */
[----:B------:R-:W1:Y:S07]  /*0010*/  S2R R0, SR_TID.X ;  /* 0x0000000000007919 */ /* 0x000e6e0000002100 */
[----:B------:R-:W1:Y:S01]  /*0020*/  S2UR UR4, SR_CTAID.X ;  /* 0x00000000000479c3 */ /* 0x000e620000002500 */
[----:B------:R-:W2:Y:S01]  /*0030*/  LDCU UR5, c[0x0][0x3d0] ;  /* 0x00007a00ff0577ac */ /* 0x000ea20008000800 */
[----:B0-----:R-:W-:-:S06]  /*0040*/  VIADD R1, R1, 0xffffffd8 ;  /* 0xffffffd801017836 */ /* 0x001fcc0000000000 */
[----:B------:R-:W1:Y:S02]  /*0050*/  LDC R21, c[0x0][0x360] ;  /* 0x0000d800ff157b82 */ /* 0x000e640000000800 */
[----:B-1----:R-:W-:-:S05]  /*0060*/  IMAD R21, R21, UR4, R0 ;  /* 0x0000000415157c24 */ /* 0x002fca000f8e0200 */
[----:B--2---:R-:W-:-:S13]  /*0070*/  ISETP.GE.AND P0, PT, R21, UR5, PT ;  /* 0x0000000515007c0c */ /* 0x004fda000bf06270 */
[----:B------:R-:W-:Y:S05]  /*0080*/  @P0 EXIT ;  /* 0x000000000000094d */ /* 0x000fea0003800000 */
[----:B------:R-:W0:Y:S01]  /*0090*/  LDC.64 R2, c[0x0][0x3f0] ;  /* 0x0000fc00ff027b82 */ /* 0x000e220000000a00 */
[----:B------:R-:W1:Y:S07]  /*00a0*/  LDCU.64 UR4, c[0x0][0x358] ;  /* 0x00006b00ff0477ac */ /* 0x000e6e0008000a00 */
[----:B------:R-:W2:Y:S08]  /*00b0*/  LDC.64 R16, c[0x0][0x380] ;  /* 0x0000e000ff107b82 */ /* 0x000eb00000000a00 */
[----:B------:R-:W3:Y:S01]  /*00c0*/  LDC.64 R14, c[0x0][0x388] ;  /* 0x0000e200ff0e7b82 */ /* 0x000ee20000000a00 */
[----:B0-----:R-:W-:-:S05]  /*00d0*/  IMAD.WIDE R2, R21, 0x4, R2 ;  /* 0x0000000415027825 */ /* 0x001fca00078e0202 */
[----:B-1----:R-:W4:Y:S01]  /*00e0*/  LDG.E R0, desc[UR4][R2.64] ;  /* 0x0000000402007981 */ /* 0x002f22000c1e1900 */
[----:B--2---:R-:W-:-:S05]  /*00f0*/  IMAD.WIDE R16, R21, 0x20, R16 ;  /* 0x0000002015107825 */ /* 0x004fca00078e0210 */
[----:B------:R0:W5:Y:S01]  /*0100*/  LDG.E.128 R36, desc[UR4][R16.64] ;  /* 0x0000000410247981 */ /* 0x000162000c1e1d00 */
[----:B---3--:R-:W-:-:S03]  /*0110*/  IMAD.WIDE R14, R21, 0x20, R14 ;  /* 0x00000020150e7825 */ /* 0x008fc600078e020e */
[----:B------:R0:W5:Y:S04]  /*0120*/  LDG.E.128 R32, desc[UR4][R16.64+0x10] ;  /* 0x0000100410207981 */ /* 0x000168000c1e1d00 */
[----:B------:R0:W5:Y:S04]  /*0130*/  LDG.E.128 R28, desc[UR4][R14.64] ;  /* 0x000000040e1c7981 */ /* 0x000168000c1e1d00 */
[----:B------:R0:W5:Y:S01]  /*0140*/  LDG.E.128 R24, desc[UR4][R14.64+0x10] ;  /* 0x000010040e187981 */ /* 0x000162000c1e1d00 */
[----:B------:R-:W-:Y:S01]  /*0150*/  BSSY.RECONVERGENT B0, `(.L_x_0) ;  /* 0x0000311000007945 */ /* 0x000fe20003800200 */
[----:B----4-:R-:W-:-:S02]  /*0160*/  ISETP.NE.AND P0, PT, R0, 0x1, PT ;  /* 0x000000010000780c */ /* 0x010fc40003f05270 */
[----:B------:R-:W-:-:S11]  /*0170*/  SHF.R.S32.HI R0, RZ, 0x1f, R21 ;  /* 0x0000001fff007819 */ /* 0x000fd60000011415 */
[----:B0-----:R-:W-:Y:S05]  /*0180*/  @P0 BRA `(.L_x_1) ;  /* 0x0000000c00000947 */ /* 0x001fea0003800000 */
[----:B------:R-:W0:Y:S01]  /*0190*/  LDC.64 R4, c[0x0][0x3e8] ;  /* 0x0000fa00ff047b82 */ /* 0x000e220000000a00 */
[----:B------:R-:W1:Y:S01]  /*01a0*/  LDCU.64 UR6, c[0x0][0x3c8] ;  /* 0x00007900ff0677ac */ /* 0x000e620008000a00 */
[----:B------:R-:W2:Y:S01]  /*01b0*/  LDCU.64 UR8, c[0x0][0x400] ;  /* 0x00008000ff0877ac */ /* 0x000ea20008000a00 */
[----:B0-----:R-:W-:-:S05]  /*01c0*/  IMAD.WIDE R4, R21, 0x8, R4 ;  /* 0x0000000815047825 */ /* 0x001fca00078e0204 */
[----:B------:R-:W1:Y:S02]  /*01d0*/  LDG.E.64 R6, desc[UR4][R4.64] ;  /* 0x0000000404067981 */ /* 0x000e64000c1e1b00 */
[----:B-1----:R-:W-:-:S07]  /*01e0*/  DADD R6, R6, UR6 ;  /* 0x0000000606067e29 */ /* 0x002fce0008000000 */
[----:B------:R0:W-:Y:S01]  /*01f0*/  STG.E.64 desc[UR4][R4.64], R6 ;  /* 0x0000000604007986 */ /* 0x0001e2000c101b04 */
[----:B--2---:R-:W-:-:S14]  /*0200*/  DSETP.GEU.AND P0, PT, R6, UR8, PT ;  /* 0x0000000806007e2a */ /* 0x004fdc000bf0e000 */
[----:B0-----:R-:W-:Y:S05]  /*0210*/  @!P0 BRA `(.L_x_2) ;  /* 0x0000003000108947 */ /* 0x001fea0003800000 */
[----:B------:R-:W0:Y:S01]  /*0220*/  LDC.64 R6, c[0x0][0x408] ;  /* 0x00010200ff067b82 */ /* 0x000e220000000a00 */
[----:B------:R1:W-:Y:S01]  /*0230*/  STG.E desc[UR4][R2.64], RZ ;  /* 0x000000ff02007986 */ /* 0x0003e2000c101904 */
[----:B------:R-:W2:Y:S03]  /*0240*/  LDCU UR6, c[0x0][0x418] ;  /* 0x00008300ff0677ac */ /* 0x000ea60008000800 */
[----:B------:R2:W-:Y:S03]  /*0250*/  STG.E.64 desc[UR4][R4.64], RZ ;  /* 0x000000ff04007986 */ /* 0x0005e6000c101b04 */
[----:B-1----:R-:W1:Y:S01]  /*0260*/  LDC.64 R2, c[0x0][0x410] ;  /* 0x00010400ff027b82 */ /* 0x002e620000000a00 */
[----:B0-----:R-:W-:-:S05]  /*0270*/  IMAD.WIDE R6, R21, 0x30, R6 ;  /* 0x0000003015067825 */ /* 0x001fca00078e0206 */
[----:B------:R-:W3:Y:S04]  /*0280*/  LDG.E.64 R8, desc[UR4][R6.64] ;  /* 0x0000000406087981 */ /* 0x000ee8000c1e1b00 */
[----:B------:R-:W4:Y:S04]  /*0290*/  LDG.E.64 R12, desc[UR4][R6.64+0x10] ;  /* 0x00001004060c7981 */ /* 0x000f28000c1e1b00 */
[----:B------:R-:W4:Y:S01]  /*02a0*/  LDG.E.64 R10, desc[UR4][R6.64+0x8] ;  /* 0x00000804060a7981 */ /* 0x000f22000c1e1b00 */
[----:B--2---:R-:W-:Y:S02]  /*02b0*/  I2FP.F32.S32 R5, UR6 ;  /* 0x0000000600057c45 */ /* 0x004fe40008201400 */
[----:B---3--:R-:W-:-:S04]  /*02c0*/  SHF.R.U32.HI R0, RZ, 0x2, R9 ;  /* 0x00000002ff007819 */ /* 0x008fc80000011609 */
[----:B------:R-:W-:Y:S01]  /*02d0*/  LOP3.LUT R0, R0, R9, RZ, 0x3c, !PT ;  /* 0x0000000900007212 */ /* 0x000fe200078e3cff */
[C---:B----4-:R-:W-:Y:S01]  /*02e0*/  IMAD.SHL.U32 R18, R13.reuse, 0x10, RZ ;  /* 0x000000100d127824 */ /* 0x050fe200078e00ff */
[----:B------:R-:W-:Y:S01]  /*02f0*/  MOV R21, R12 ;  /* 0x0000000c00157202 */ /* 0x000fe20000000f00 */
[----:B------:R-:W-:Y:S02]  /*0300*/  IMAD.MOV.U32 R22, RZ, RZ, R13 ;  /* 0x000000ffff167224 */ /* 0x000fe400078e000d */
[----:B------:R-:W-:Y:S02]  /*0310*/  IMAD.SHL.U32 R9, R0, 0x2, RZ ;  /* 0x0000000200097824 */ /* 0x000fe400078e00ff */
[----:B------:R-:W-:Y:S02]  /*0320*/  IMAD.MOV.U32 R20, RZ, RZ, R11 ;  /* 0x000000ffff147224 */ /* 0x000fe400078e000b */
[----:B------:R-:W-:Y:S01]  /*0330*/  IMAD.MOV.U32 R19, RZ, RZ, R10 ;  /* 0x000000ffff137224 */ /* 0x000fe200078e000a */
[----:B------:R-:W-:Y:S01]  /*0340*/  LOP3.LUT R9, R13, R18, R9, 0x96, !PT ;  /* 0x000000120d097212 */ /* 0x000fe200078e9609 */
[----:B------:R-:W-:Y:S01]  /*0350*/  VIADD R18, R8, 0x587c5 ;  /* 0x000587c508127836 */ /* 0x000fe20000000000 */
[----:B------:R-:W-:Y:S02]  /*0360*/  STG.E.64 desc[UR4][R6.64+0x8], R20 ;  /* 0x0000081406007986 */ /* 0x000fe4000c101b04 */
[----:B------:R-:W-:Y:S01]  /*0370*/  LOP3.LUT R23, R9, R0, RZ, 0x3c, !PT ;  /* 0x0000000009177212 */ /* 0x000fe200078e3cff */
[----:B------:R-:W-:Y:S01]  /*0380*/  IMAD.MOV.U32 R9, RZ, RZ, 0x2f800000 ;  /* 0x2f800000ff097424 */ /* 0x000fe200078e00ff */
[----:B------:R-:W-:Y:S03]  /*0390*/  STG.E.64 desc[UR4][R6.64], R18 ;  /* 0x0000001206007986 */ /* 0x000fe6000c101b04 */
[----:B------:R-:W-:Y:S01]  /*03a0*/  IMAD.IADD R0, R23, 0x1, R18 ;  /* 0x0000000117007824 */ /* 0x000fe200078e0212 */
[----:B------:R0:W-:Y:S04]  /*03b0*/  STG.E.64 desc[UR4][R6.64+0x10], R22 ;  /* 0x0000101606007986 */ /* 0x0001e8000c101b04 */
[----:B------:R-:W-:-:S05]  /*03c0*/  I2FP.F32.U32 R0, R0 ;  /* 0x0000000000007245 */ /* 0x000fca0000201000 */
[----:B------:R-:W-:-:S04]  /*03d0*/  FFMA R0, R0, R9, 1.1641532182693481445e-10 ;  /* 0x2f00000000007423 */ /* 0x000fc80000000009 */
[----:B------:R-:W-:-:S04]  /*03e0*/  FMUL R0, R0, R5 ;  /* 0x0000000500007220 */ /* 0x000fc80000400000 */
[----:B------:R-:W1:Y:S02]  /*03f0*/  F2I.FLOOR.NTZ R5, R0 ;  /* 0x0000000000057305 */ /* 0x000e640000207100 */
[----:B-1----:R-:W-:-:S06]  /*0400*/  IMAD.WIDE R2, R5, 0x8, R2 ;  /* 0x0000000805027825 */ /* 0x002fcc00078e0202 */
[----:B------:R-:W2:Y:S01]  /*0410*/  LDG.E.64 R2, desc[UR4][R2.64] ;  /* 0x0000000402027981 */ /* 0x000ea2000c1e1b00 */
[----:B------:R-:W1:Y:S01]  /*0420*/  MUFU.RCP64H R5, 180 ;  /* 0x4066800000057908 */ /* 0x000e620000001800 */
[----:B------:R-:W-:Y:S01]  /*0430*/  IMAD.MOV.U32 R10, RZ, RZ, 0x0 ;  /* 0x00000000ff0a7424 */ /* 0x000fe200078e00ff */
[----:B------:R-:W-:Y:S01]  /*0440*/  UMOV UR6, 0x54442d11 ;  /* 0x54442d1100067882 */ /* 0x000fe20000000000 */
[----:B------:R-:W-:Y:S01]  /*0450*/  IMAD.MOV.U32 R11, RZ, RZ, 0x40668000 ;  /* 0x40668000ff0b7424 */ /* 0x000fe200078e00ff */
[----:B------:R-:W-:Y:S01]  /*0460*/  UMOV UR7, 0x400921fb ;  /* 0x400921fb00077882 */ /* 0x000fe20000000000 */
[----:B------:R-:W-:Y:S01]  /*0470*/  IMAD.MOV.U32 R4, RZ, RZ, 0x1 ;  /* 0x00000001ff047424 */ /* 0x000fe200078e00ff */
[----:B------:R-:W-:Y:S05]  /*0480*/  BSSY.RECONVERGENT B2, `(.L_x_3) ;  /* 0x0000017000027945 */ /* 0x000fea0003800200 */
[----:B-1----:R-:W-:-:S08]  /*0490*/  DFMA R8, R4, -R10, 1 ;  /* 0x3ff000000408742b */ /* 0x002fd0000000080a */
[----:B------:R-:W-:-:S08]  /*04a0*/  DFMA R8, R8, R8, R8 ;  /* 0x000000080808722b */ /* 0x000fd00000000008 */
[----:B------:R-:W-:-:S08]  /*04b0*/  DFMA R8, R4, R8, R4 ;  /* 0x000000080408722b */ /* 0x000fd00000000004 */
[----:B------:R-:W-:-:S08]  /*04c0*/  DFMA R10, R8, -R10, 1 ;  /* 0x3ff00000080a742b */ /* 0x000fd0000000080a */
[----:B------:R-:W-:Y:S01]  /*04d0*/  DFMA R8, R8, R10, R8 ;  /* 0x0000000a0808722b */ /* 0x000fe20000000008 */
[----:B--2---:R-:W1:Y:S08]  /*04e0*/  F2F.F32.F64 R0, R2 ;  /* 0x0000000200007310 */ /* 0x004e700000301000 */
[----:B-1----:R-:W1:Y:S02]  /*04f0*/  F2F.F64.F32 R4, R0 ;  /* 0x0000000000047310 */ /* 0x002e640000201800 */
[----:B-1----:R-:W-:-:S08]  /*0500*/  DMUL R4, R4, UR6 ;  /* 0x0000000604047c28 */ /* 0x002fd00008000000 */
[----:B0-----:R-:W-:Y:S02]  /*0510*/  DMUL R6, R4, R8 ;  /* 0x0000000804067228 */ /* 0x001fe40000000000 */
[----:B------:R-:W-:-:S06]  /*0520*/  FSETP.GEU.AND P1, PT, |R5|, 6.5827683646048100446e-37, PT ;  /* 0x036000000500780b */ /* 0x000fcc0003f2e200 */
[----:B------:R-:W-:-:S08]  /*0530*/  DFMA R10, R6, -180, R4 ;  /* 0xc0668000060a782b */ /* 0x000fd00000000004 */
[----:B------:R-:W-:-:S10]  /*0540*/  DFMA R8, R8, R10, R6 ;  /* 0x0000000a0808722b */ /* 0x000fd40000000006 */
[----:B------:R-:W-:-:S05]  /*0550*/  FFMA R2, RZ, 3.6015625, R9 ;  /* 0x40668000ff027823 */ /* 0x000fca0000000009 */
[----:B------:R-:W-:-:S13]  /*0560*/  FSETP.GT.AND P0, PT, |R2|, 1.469367938527859385e-39, PT ;  /* 0x001000000200780b */ /* 0x000fda0003f04200 */
[----:B------:R-:W-:Y:S05]  /*0570*/  @P0 BRA P1, `(.L_x_4) ;  /* 0x00000000001c0947 */ /* 0x000fea0000800000 */
[----:B------:R-:W-:Y:S01]  /*0580*/  IMAD.MOV.U32 R11, RZ, RZ, R4 ;  /* 0x000000ffff0b7224 */ /* 0x000fe200078e0004 */
[----:B------:R-:W-:Y:S01]  /*0590*/  MOV R0, RZ ;  /* 0x000000ff00007202 */ /* 0x000fe20000000f00 */
[----:B------:R-:W-:Y:S01]  /*05a0*/  IMAD.MOV.U32 R8, RZ, RZ, R5 ;  /* 0x000000ffff087224 */ /* 0x000fe200078e0005 */
[----:B------:R-:W-:Y:S01]  /*05b0*/  MOV R9, 0x5e0 ;  /* 0x000005e000097802 */ /* 0x000fe20000000f00 */
[----:B------:R-:W-:-:S07]  /*05c0*/  IMAD.MOV.U32 R10, RZ, RZ, 0x40668000 ;  /* 0x40668000ff0a7424 */ /* 0x000fce00078e00ff */
[----:B-----5:R-:W-:Y:S05]  /*05d0*/  CALL.REL.NOINC `($__internal_1_$__cuda_sm20_div_rn_f64_full) ;  /* 0x0000003400907944 */ /* 0x020fea0003c00000 */
[----:B------:R-:W-:-:S07]  /*05e0*/  IMAD.MOV.U32 R9, RZ, RZ, R0 ;  /* 0x000000ffff097224 */ /* 0x000fce00078e0000 */
.L_x_4:
[----:B------:R-:W-:Y:S05]  /*05f0*/  BSYNC.RECONVERGENT B2 ;  /* 0x0000000000027941 */ /* 0x000fea0003800200 */
.L_x_3:
[----:B------:R-:W-:Y:S01]  /*0600*/  DSETP.NEU.AND P0, PT, |R8|, +INF , PT ;  /* 0x7ff000000800742a */ /* 0x000fe20003f0d200 */
[----:B------:R-:W-:-:S13]  /*0610*/  BSSY.RECONVERGENT B1, `(.L_x_5) ;  /* 0x000001b000017945 */ /* 0x000fda0003800200 */
[----:B------:R-:W-:Y:S01]  /*0620*/  @!P0 DMUL R2, RZ, R8 ;  /* 0x00000008ff028228 */ /* 0x000fe20000000000 */
[----:B------:R-:W-:Y:S01]  /*0630*/  @!P0 IMAD.MOV.U32 R0, RZ, RZ, 0x1 ;  /* 0x00000001ff008424 */ /* 0x000fe200078e00ff */
[----:B------:R-:W-:Y:S09]  /*0640*/  @!P0 BRA `(.L_x_6) ;  /* 0x00000000005c8947 */ /* 0x000ff20003800000 */
[----:B------:R-:W-:Y:S01]  /*0650*/  UMOV UR6, 0x6dc9c883 ;  /* 0x6dc9c88300067882 */ /* 0x000fe20000000000 */
[----:B------:R-:W-:Y:S01]  /*0660*/  UMOV UR7, 0x3fe45f30 ;  /* 0x3fe45f3000077882 */ /* 0x000fe20000000000 */
[C---:B------:R-:W-:Y:S01]  /*0670*/  DSETP.GE.AND P0, PT, |R8|.reuse, 2.14748364800000000000e+09, PT ;  /* 0x41e000000800742a */ /* 0x040fe20003f06200 */
[----:B------:R-:W-:Y:S01]  /*0680*/  BSSY.RECONVERGENT B2, `(.L_x_7) ;  /* 0x0000012000027945 */ /* 0x000fe20003800200 */
[----:B------:R-:W-:Y:S01]  /*0690*/  DMUL R4, R8, UR6 ;  /* 0x0000000608047c28 */ /* 0x000fe20008000000 */
[----:B------:R-:W-:Y:S01]  /*06a0*/  UMOV UR6, 0x54442d18 ;  /* 0x54442d1800067882 */ /* 0x000fe20000000000 */
[----:B------:R-:W-:-:S04]  /*06b0*/  UMOV UR7, 0x3ff921fb ;  /* 0x3ff921fb00077882 */ /* 0x000fc80000000000 */
[----:B------:R-:W0:Y:S08]  /*06c0*/  F2I.F64 R0, R4 ;  /* 0x0000000400007311 */ /* 0x000e300000301100 */
[----:B0-----:R-:W0:Y:S02]  /*06d0*/  I2F.F64 R2, R0 ;  /* 0x0000000000027312 */ /* 0x001e240000201c00 */
[----:B0-----:R-:W-:Y:S01]  /*06e0*/  DFMA R6, R2, -UR6, R8 ;  /* 0x8000000602067c2b */ /* 0x001fe20008000008 */
[----:B------:R-:W-:Y:S01]  /*06f0*/  UMOV UR6, 0x33145c00 ;  /* 0x33145c0000067882 */ /* 0x000fe20000000000 */
[----:B------:R-:W-:-:S06]  /*0700*/  UMOV UR7, 0x3c91a626 ;  /* 0x3c91a62600077882 */ /* 0x000fcc0000000000 */
[----:B------:R-:W-:Y:S01]  /*0710*/  DFMA R6, R2, -UR6, R6 ;  /* 0x8000000602067c2b */ /* 0x000fe20008000006 */
[----:B------:R-:W-:Y:S01]  /*0720*/  UMOV UR6, 0x252049c0 ;  /* 0x252049c000067882 */ /* 0x000fe20000000000 */
[----:B------:R-:W-:-:S06]  /*0730*/  UMOV UR7, 0x397b839a ;  /* 0x397b839a00077882 */ /* 0x000fcc0000000000 */
[----:B------:R-:W-:Y:S01]  /*0740*/  DFMA R2, R2, -UR6, R6 ;  /* 0x8000000602027c2b */ /* 0x000fe20008000006 */
[----:B------:R-:W-:Y:S10]  /*0750*/  @!P0 BRA `(.L_x_8) ;  /* 0x0000000000108947 */ /* 0x000ff40003800000 */
[----:B------:R-:W-:Y:S01]  /*0760*/  IMAD.MOV.U32 R0, RZ, RZ, R8 ;  /* 0x000000ffff007224 */ /* 0x000fe200078e0008 */
[----:B------:R-:W-:Y:S01]  /*0770*/  MOV R10, 0x7a0 ;  /* 0x000007a0000a7802 */ /* 0x000fe20000000f00 */
[----:B------:R-:W-:-:S07]  /*0780*/  IMAD.MOV.U32 R12, RZ, RZ, R9 ;  /* 0x000000ffff0c7224 */ /* 0x000fce00078e0009 */
[----:B-----5:R-:W-:Y:S05]  /*0790*/  CALL.REL.NOINC `($_Z13time_marchingP7double4S0_P7double3S2_ddddddidPdS3_PiddP17curandStateXORWOWS3_i$__internal_trig_reduction_slowpathd) ;  /* 0x0000003c00747944 */ /* 0x020fea0003c00000 */
.L_x_8:
[----:B------:R-:W-:Y:S05]  /*07a0*/  BSYNC.RECONVERGENT B2 ;  /* 0x0000000000027941 */ /* 0x000fea0003800200 */
.L_x_7:
[----:B------:R-:W-:-:S07]  /*07b0*/  VIADD R0, R0, 0x1 ;  /* 0x0000000100007836 */ /* 0x000fce0000000000 */
.L_x_6:
[----:B------:R-:W-:Y:S05]  /*07c0*/  BSYNC.RECONVERGENT B1 ;  /* 0x0000000000017941 */ /* 0x000fea0003800200 */
.L_x_5:
[----:B------:R-:W0:Y:S01]  /*07d0*/  LDCU.64 UR6, c[0x4][0x48] ;  /* 0x01000900ff0677ac */ /* 0x000e220008000a00 */
[----:B------:R-:W-:-:S05]  /*07e0*/  IMAD.SHL.U32 R4, R0, 0x40, RZ ;  /* 0x0000004000047824 */ /* 0x000fca00078e00ff */
[----:B------:R-:W-:-:S04]  /*07f0*/  LOP3.LUT R4, R4, 0x40, RZ, 0xc0, !PT ;  /* 0x0000004004047812 */ /* 0x000fc800078ec0ff */
[----:B0-----:R-:W-:-:S04]  /*0800*/  IADD3 R10, P0, PT, R4, UR6, RZ ;  /* 0x00000006040a7c10 */ /* 0x001fc8000ff1e0ff */
[----:B------:R-:W-:-:S05]  /*0810*/  IADD3.X R11, PT, PT, RZ, UR7, RZ, P0, !PT ;  /* 0x00000007ff0b7c10 */ /* 0x000fca00087fe4ff */
[----:B------:R-:W2:Y:S04]  /*0820*/  LDG.E.128.CONSTANT R40, desc[UR4][R10.64] ;  /* 0x000000040a287981 */ /* 0x000ea8000c1e9d00 */
[----:B------:R-:W3:Y:S04]  /*0830*/  LDG.E.128.CONSTANT R20, desc[UR4][R10.64+0x10] ;  /* 0x000010040a147981 */ /* 0x000ee8000c1e9d00 */
[----:B------:R-:W4:Y:S01]  /*0840*/  LDG.E.128.CONSTANT R4, desc[UR4][R10.64+0x20] ;  /* 0x000020040a047981 */ /* 0x000f22000c1e9d00 */
[----:B------:R-:W-:Y:S01]  /*0850*/  LOP3.LUT R12, R0, 0x1, RZ, 0xc0, !PT ;  /* 0x00000001000c7812 */ /* 0x000fe200078ec0ff */
[----:B------:R-:W-:Y:S01]  /*0860*/  IMAD.MOV.U32 R18, RZ, RZ, 0x20fd8164 ;  /* 0x20fd8164ff127424 */ /* 0x000fe200078e00ff */
[----:B------:R-:W-:Y:S01]  /*0870*/  DSETP.NEU.AND P1, PT, |R8|, +INF , PT ;  /* 0x7ff000000800742a */ /* 0x000fe20003f2d200 */
[----:B------:R-:W-:Y:S01]  /*0880*/  IMAD.MOV.U32 R19, RZ, RZ, 0x3da8ff83 ;  /* 0x3da8ff83ff137424 */ /* 0x000fe200078e00ff */
[----:B------:R-:W-:Y:S01]  /*0890*/  ISETP.NE.U32.AND P0, PT, R12, 0x1, PT ;  /* 0x000000010c00780c */ /* 0x000fe20003f05070 */
[----:B------:R-:W-:Y:S01]  /*08a0*/  DMUL R12, R2, R2 ;  /* 0x00000002020c7228 */ /* 0x000fe20000000000 */
[----:B------:R-:W-:Y:S02]  /*08b0*/  BSSY.RECONVERGENT B1, `(.L_x_9) ;  /* 0x000002a000017945 */ /* 0x000fe40003800200 */
[----:B------:R-:W-:-:S02]  /*08c0*/  FSEL R18, R18, -8.06006814911005101289e+34, !P0 ;  /* 0xf9785eba12127808 */ /* 0x000fc40004000000 */
[----:B------:R-:W-:-:S06]  /*08d0*/  FSEL R19, -R19, 0.11223486810922622681, !P0 ;  /* 0x3de5db6513137808 */ /* 0x000fcc0004000100 */
[----:B--2---:R-:W-:-:S08]  /*08e0*/  DFMA R40, R12, R18, R40 ;  /* 0x000000120c28722b */ /* 0x004fd00000000028 */
[----:B------:R-:W-:-:S08]  /*08f0*/  DFMA R40, R12, R40, R42 ;  /* 0x000000280c28722b */ /* 0x000fd0000000002a */
[----:B---3--:R-:W-:-:S08]  /*0900*/  DFMA R20, R12, R40, R20 ;  /* 0x000000280c14722b */ /* 0x008fd00000000014 */
[----:B------:R-:W-:-:S08]  /*0910*/  DFMA R20, R12, R20, R22 ;  /* 0x000000140c14722b */ /* 0x000fd00000000016 */
[----:B----4-:R-:W-:-:S08]  /*0920*/  DFMA R4, R12, R20, R4 ;  /* 0x000000140c04722b */ /* 0x010fd00000000004 */
[----:B------:R-:W-:-:S08]  /*0930*/  DFMA R4, R12, R4, R6 ;  /* 0x000000040c04722b */ /* 0x000fd00000000006 */
[----:B------:R-:W-:Y:S02]  /*0940*/  DFMA R2, R4, R2, R2 ;  /* 0x000000020402722b */ /* 0x000fe40000000002 */
[----:B------:R-:W-:Y:S02]  /*0950*/  DFMA R4, R12, R4, 1 ;  /* 0x3ff000000c04742b */ /* 0x000fe40000000004 */
[----:B------:R-:W-:-:S08]  /*0960*/  @!P1 DMUL R12, RZ, R8 ;  /* 0x00000008ff0c9228 */ /* 0x000fd00000000000 */
[----:B------:R-:W-:Y:S02]  /*0970*/  FSEL R4, R4, R2, !P0 ;  /* 0x0000000204047208 */ /* 0x000fe40004000000 */
[----:B------:R-:W-:Y:S02]  /*0980*/  FSEL R5, R5, R3, !P0 ;  /* 0x0000000305057208 */ /* 0x000fe40004000000 */
[----:B------:R-:W-:Y:S01]  /*0990*/  LOP3.LUT P0, RZ, R0, 0x2, RZ, 0xc0, !PT ;  /* 0x0000000200ff7812 */ /* 0x000fe2000780c0ff */
[----:B------:R-:W-:-:S03]  /*09a0*/  @!P1 IMAD.MOV.U32 R0, RZ, RZ, RZ ;  /* 0x000000ffff009224 */ /* 0x000fc600078e00ff */
[----:B------:R-:W-:-:S10]  /*09b0*/  DADD R2, RZ, -R4 ;  /* 0x00000000ff027229 */ /* 0x000fd40000000804 */
[----:B------:R-:W-:Y:S02]  /*09c0*/  FSEL R22, R4, R2, !P0 ;  /* 0x0000000204167208 */ /* 0x000fe40004000000 */
[----:B------:R-:W-:Y:S01]  /*09d0*/  FSEL R23, R5, R3, !P0 ;  /* 0x0000000305177208 */ /* 0x000fe20004000000 */
[----:B------:R-:W-:Y:S06]  /*09e0*/  @!P1 BRA `(.L_x_10) ;  /* 0x0000000000589947 */ /* 0x000fec0003800000 */
[----:B------:R-:W-:Y:S01]  /*09f0*/  UMOV UR6, 0x6dc9c883 ;  /* 0x6dc9c88300067882 */ /* 0x000fe20000000000 */
[----:B------:R-:W-:Y:S01]  /*0a00*/  UMOV UR7, 0x3fe45f30 ;  /* 0x3fe45f3000077882 */ /* 0x000fe20000000000 */
[C---:B------:R-:W-:Y:S02]  /*0a10*/  DSETP.GE.AND P0, PT, |R8|.reuse, 2.14748364800000000000e+09, PT ;  /* 0x41e000000800742a */ /* 0x040fe40003f06200 */
        /* <DEDUP_REMOVED lines=17> */
[----:B------:R-:W-:Y:S02]  /*0b30*/  IMAD.MOV.U32 R12, RZ, RZ, R2 ;  /* 0x000000ffff0c7224 */ /* 0x000fe400078e0002 */
[----:B------:R-:W-:-:S07]  /*0b40*/  IMAD.MOV.U32 R13, RZ, RZ, R3 ;  /* 0x000000ffff0d7224 */ /* 0x000fce00078e0003 */
.L_x_10:
[----:B------:R-:W-:Y:S05]  /*0b50*/  BSYNC.RECONVERGENT B1 ;  /* 0x0000000000017941 */ /* 0x000fea0003800200 */
.L_x_9:
[----:B------:R-:W0:Y:S01]  /*0b60*/  LDCU.64 UR6, c[0x4][0x48] ;  /* 0x01000900ff0677ac */ /* 0x000e220008000a00 */
[----:B------:R-:W-:-:S04]  /*0b70*/  SHF.L.U32 R2, R0, 0x6, RZ ;  /* 0x0000000600027819 */ /* 0x000fc800000006ff */
[----:B------:R-:W-:-:S04]  /*0b80*/  LOP3.LUT R2, R2, 0x40, RZ, 0xc0, !PT ;  /* 0x0000004002027812 */ /* 0x000fc800078ec0ff */
[----:B0-----:R-:W-:-:S05]  /*0b90*/  IADD3 R2, P0, PT, R2, UR6, RZ ;  /* 0x0000000602027c10 */ /* 0x001fca000ff1e0ff */
[----:B------:R-:W-:-:S05]  /*0ba0*/  IMAD.X R3, RZ, RZ, UR7, P0 ;  /* 0x00000007ff037e24 */ /* 0x000fca00080e06ff */
[----:B------:R-:W2:Y:S04]  /*0bb0*/  LDG.E.128.CONSTANT R40, desc[UR4][R2.64] ;  /* 0x0000000402287981 */ /* 0x000ea8000c1e9d00 */
[----:B------:R-:W3:Y:S04]  /*0bc0*/  LDG.E.128.CONSTANT R8, desc[UR4][R2.64+0x10] ;  /* 0x0000100402087981 */ /* 0x000ee8000c1e9d00 */
[----:B------:R-:W4:Y:S01]  /*0bd0*/  LDG.E.128.CONSTANT R4, desc[UR4][R2.64+0x20] ;  /* 0x0000200402047981 */ /* 0x000f22000c1e9d00 */
[----:B------:R-:W-:Y:S01]  /*0be0*/  LOP3.LUT R18, R0, 0x1, RZ, 0xc0, !PT ;  /* 0x0000000100127812 */ /* 0x000fe200078ec0ff */
[----:B------:R-:W-:Y:S01]  /*0bf0*/  IMAD.MOV.U32 R20, RZ, RZ, 0x20fd8164 ;  /* 0x20fd8164ff147424 */ /* 0x000fe200078e00ff */
[----:B-----5:R-:W-:Y:S01]  /*0c00*/  CS2R R24, SRZ ;  /* 0x0000000000187805 */ /* 0x020fe2000001ff00 */
[----:B------:R-:W-:Y:S01]  /*0c10*/  IMAD.MOV.U32 R21, RZ, RZ, 0x3da8ff83 ;  /* 0x3da8ff83ff157424 */ /* 0x000fe200078e00ff */
[----:B------:R-:W-:Y:S01]  /*0c20*/  ISETP.NE.U32.AND P0, PT, R18, 0x1, PT ;  /* 0x000000011200780c */ /* 0x000fe20003f05070 */
[----:B------:R-:W-:-:S03]  /*0c30*/  DMUL R18, R12, R12 ;  /* 0x0000000c0c127228 */ /* 0x000fc60000000000 */
[----:B------:R-:W-:Y:S02]  /*0c40*/  FSEL R20, R20, -8.06006814911005101289e+34, !P0 ;  /* 0xf9785eba14147808 */ /* 0x000fe40004000000 */
        /* <DEDUP_REMOVED lines=8> */
[----:B------:R-:W-:-:S10]  /*0cd0*/  DFMA R4, R18, R4, 1 ;  /* 0x3ff000001204742b */ /* 0x000fd40000000004 */
[----:B------:R-:W-:Y:S02]  /*0ce0*/  FSEL R4, R4, R12, !P0 ;  /* 0x0000000c04047208 */ /* 0x000fe40004000000 */
[----:B------:R-:W-:Y:S02]  /*0cf0*/  FSEL R5, R5, R13, !P0 ;  /* 0x0000000d05057208 */ /* 0x000fe40004000000 */
[----:B------:R-:W-:-:S04]  /*0d00*/  LOP3.LUT P0, RZ, R0, 0x2, RZ, 0xc0, !PT ;  /* 0x0000000200ff7812 */ /* 0x000fc8000780c0ff */
[----:B------:R-:W-:-:S10]  /*0d10*/  DADD R2, RZ, -R4 ;  /* 0x00000000ff027229 */ /* 0x000fd40000000804 */
[----:B------:R-:W-:Y:S02]  /*0d20*/  FSEL R2, R4, R2, !P0 ;  /* 0x0000000204027208 */ /* 0x000fe40004000000 */
[----:B------:R-:W-:-:S06]  /*0d30*/  FSEL R3, R5, R3, !P0 ;  /* 0x0000000305037208 */ /* 0x000fcc0004000000 */
[-C--:B------:R-:W-:Y:S02]  /*0d40*/  DMUL R4, R30, R2.reuse ;  /* 0x000000021e047228 */ /* 0x080fe40000000000 */
[----:B------:R-:W-:-:S06]  /*0d50*/  DMUL R2, R28, R2 ;  /* 0x000000021c027228 */ /* 0x000fcc0000000000 */
[-C--:B------:R-:W-:Y:S02]  /*0d60*/  DFMA R28, R28, R22.reuse, -R4 ;  /* 0x000000161c1c722b */ /* 0x080fe40000000804 */
[----:B------:R-:W-:Y:S01]  /*0d70*/  DFMA R30, R30, R22, R2 ;  /* 0x000000161e1e722b */ /* 0x000fe20000000002 */
[----:B------:R-:W-:Y:S10]  /*0d80*/  BRA `(.L_x_2) ;  /* 0x0000002400347947 */ /* 0x000ff40003800000 */
.L_x_1:
[----:B------:R-:W0:Y:S01]  /*0d90*/  LDC.64 R12, c[0x0][0x3e0] ;  /* 0x0000f800ff0c7b82 */ /* 0x000e220000000a00 */
[----:B------:R-:W1:Y:S01]  /*0da0*/  LDCU.64 UR8, c[0x0][0x3c8] ;  /* 0x00007900ff0877ac */ /* 0x000e620008000a00 */
[----:B------:R-:W2:Y:S06]  /*0db0*/  LDCU.64 UR6, c[0x0][0x3f8] ;  /* 0x00007f00ff0677ac */ /* 0x000eac0008000a00 */
[----:B------:R-:W3:Y:S08]  /*0dc0*/  LDC.64 R8, c[0x0][0x390] ;  /* 0x0000e400ff087b82 */ /* 0x000ef00000000a00 */
[----:B------:R-:W4:Y:S01]  /*0dd0*/  LDC.64 R10, c[0x0][0x398] ;  /* 0x0000e600ff0a7b82 */ /* 0x000f220000000a00 */
[----:B0-----:R-:W-:-:S05]  /*0de0*/  IMAD.WIDE R12, R21, 0x8, R12 ;  /* 0x00000008150c7825 */ /* 0x001fca00078e020c */
[----:B------:R-:W1:Y:S01]  /*0df0*/  LDG.E.64 R18, desc[UR4][R12.64] ;  /* 0x000000040c127981 */ /* 0x000e62000c1e1b00 */
[----:B------:R-:W-:Y:S02]  /*0e00*/  IMAD R5, R0, 0x18, RZ ;  /* 0x0000001800057824 */ /* 0x000fe400078e02ff */
[----:B---3--:R-:W-:-:S04]  /*0e10*/  IMAD.WIDE.U32 R8, R21, 0x18, R8 ;  /* 0x0000001815087825 */ /* 0x008fc800078e0008 */
[----:B------:R-:W-:Y:S02]  /*0e20*/  IMAD.IADD R9, R9, 0x1, R5 ;  /* 0x0000000109097824 */ /* 0x000fe400078e0205 */
[----:B----4-:R-:W-:-:S03]  /*0e30*/  IMAD.WIDE.U32 R10, R21, 0x18, R10 ;  /* 0x00000018150a7825 */ /* 0x010fc600078e000a */
[----:B------:R0:W5:Y:S01]  /*0e40*/  LDG.E.64 R46, desc[UR4][R8.64] ;  /* 0x00000004082e7981 */ /* 0x000162000c1e1b00 */
[----:B------:R-:W-:-:S03]  /*0e50*/  IMAD.IADD R11, R5, 0x1, R11 ;  /* 0x00000001050b7824 */ /* 0x000fc600078e020b */
[----:B------:R0:W5:Y:S04]  /*0e60*/  LDG.E.64 R44, desc[UR4][R8.64+0x8] ;  /* 0x00000804082c7981 */ /* 0x000168000c1e1b00 */
[----:B------:R0:W5:Y:S04]  /*0e70*/  LDG.E.64 R42, desc[UR4][R8.64+0x10] ;  /* 0x00001004082a7981 */ /* 0x000168000c1e1b00 */
[----:B------:R0:W5:Y:S04]  /*0e80*/  LDG.E.64 R40, desc[UR4][R10.64] ;  /* 0x000000040a287981 */ /* 0x000168000c1e1b00 */
[----:B------:R0:W5:Y:S04]  /*0e90*/  LDG.E.64 R6, desc[UR4][R10.64+0x8] ;  /* 0x000008040a067981 */ /* 0x000168000c1e1b00 */
[----:B------:R0:W5:Y:S01]  /*0ea0*/  LDG.E.64 R4, desc[UR4][R10.64+0x10] ;  /* 0x000010040a047981 */ /* 0x000162000c1e1b00 */
[----:B-1----:R-:W-:-:S07]  /*0eb0*/  DADD R18, R18, UR8 ;  /* 0x0000000812127e29 */ /* 0x002fce0008000000 */
[----:B------:R0:W-:Y:S01]  /*0ec0*/  STG.E.64 desc[UR4][R12.64], R18 ;  /* 0x000000120c007986 */ /* 0x0001e2000c101b04 */
[----:B--2---:R-:W-:-:S14]  /*0ed0*/  DSETP.GEU.AND P0, PT, R18, UR6, PT ;  /* 0x0000000612007e2a */ /* 0x004fdc000bf0e000 */
[----:B0-----:R-:W-:Y:S05]  /*0ee0*/  @P0 BRA `(.L_x_11) ;  /* 0x0000002000d00947 */ /* 0x001fea0003800000 */
[----:B-----5:R-:W0:Y:S01]  /*0ef0*/  MUFU.RCP64H R3, R27 ;  /* 0x0000001b00037308 */ /* 0x020e220000001800 */
[----:B------:R-:W-:Y:S01]  /*0f00*/  IMAD.MOV.U32 R2, RZ, RZ, 0x1 ;  /* 0x00000001ff027424 */ /* 0x000fe200078e00ff */
[----:B------:R-:W-:Y:S01]  /*0f10*/  FSETP.GEU.AND P1, PT, |R35|, 6.5827683646048100446e-37, PT ;  /* 0x036000002300780b */ /* 0x000fe20003f2e200 */
[----:B------:R-:W-:Y:S04]  /*0f20*/  BSSY.RECONVERGENT B2, `(.L_x_12) ;  /* 0x0000014000027945 */ /* 0x000fe80003800200 */
[----:B0-----:R-:W-:-:S08]  /*0f30*/  DFMA R8, -R26, R2, 1 ;  /* 0x3ff000001a08742b */ /* 0x001fd00000000102 */
[----:B------:R-:W-:-:S08]  /*0f40*/  DFMA R8, R8, R8, R8 ;  /* 0x000000080808722b */ /* 0x000fd00000000008 */
[----:B------:R-:W-:-:S08]  /*0f50*/  DFMA R8, R2, R8, R2 ;  /* 0x000000080208722b */ /* 0x000fd00000000002 */
[----:B------:R-:W-:-:S08]  /*0f60*/  DFMA R2, -R26, R8, 1 ;  /* 0x3ff000001a02742b */ /* 0x000fd00000000108 */
[----:B------:R-:W-:-:S08]  /*0f70*/  DFMA R2, R8, R2, R8 ;  /* 0x000000020802722b */ /* 0x000fd00000000008 */
[----:B------:R-:W-:-:S08]  /*0f80*/  DMUL R8, R34, R2 ;  /* 0x0000000222087228 */ /* 0x000fd00000000000 */
[----:B------:R-:W-:-:S08]  /*0f90*/  DFMA R10, -R26, R8, R34 ;  /* 0x000000081a0a722b */ /* 0x000fd00000000122 */
[----:B------:R-:W-:-:S10]  /*0fa0*/  DFMA R2, R2, R10, R8 ;  /* 0x0000000a0202722b */ /* 0x000fd40000000008 */
[----:B------:R-:W-:-:S05]  /*0fb0*/  FFMA R0, RZ, R27, R3 ;  /* 0x0000001bff007223 */ /* 0x000fca0000000003 */
[----:B------:R-:W-:-:S13]  /*0fc0*/  FSETP.GT.AND P0, PT, |R0|, 1.469367938527859385e-39, PT ;  /* 0x001000000000780b */ /* 0x000fda0003f04200 */
[----:B------:R-:W-:Y:S05]  /*0fd0*/  @P0 BRA P1, `(.L_x_13) ;  /* 0x0000000000200947 */ /* 0x000fea0000800000 */
[----:B------:R-:W-:Y:S01]  /*0fe0*/  IMAD.MOV.U32 R11, RZ, RZ, R34 ;  /* 0x000000ffff0b7224 */ /* 0x000fe200078e0022 */
[----:B------:R-:W-:Y:S01]  /*0ff0*/  MOV R8, R35 ;  /* 0x0000002300087202 */ /* 0x000fe20000000f00 */
[----:B------:R-:W-:Y:S01]  /*1000*/  IMAD.MOV.U32 R0, RZ, RZ, R26 ;  /* 0x000000ffff007224 */ /* 0x000fe200078e001a */
[----:B------:R-:W-:Y:S01]  /*1010*/  MOV R9, 0x1040 ;  /* 0x0000104000097802 */ /* 0x000fe20000000f00 */
[----:B------:R-:W-:-:S07]  /*1020*/  IMAD.MOV.U32 R10, RZ, RZ, R27 ;  /* 0x000000ffff0a7224 */ /* 0x000fce00078e001b */
[----:B------:R-:W-:Y:S05]  /*1030*/  CALL.REL.NOINC `($__internal_1_$__cuda_sm20_div_rn_f64_full) ;  /* 0x0000002800f87944 */ /* 0x000fea0003c00000 */
[----:B------:R-:W-:Y:S02]  /*1040*/  IMAD.MOV.U32 R2, RZ, RZ, R8 ;  /* 0x000000ffff027224 */ /* 0x000fe400078e0008 */
[----:B------:R-:W-:-:S07]  /*1050*/  IMAD.MOV.U32 R3, RZ, RZ, R0 ;  /* 0x000000ffff037224 */ /* 0x000fce00078e0000 */
.L_x_13:
[----:B------:R-:W-:Y:S05]  /*1060*/  BSYNC.RECONVERGENT B2 ;  /* 0x0000000000027941 */ /* 0x000fea0003800200 */
.L_x_12:
[----:B------:R-:W-:Y:S01]  /*1070*/  ISETP.GT.AND P0, PT, R3, 0xfffff, PT ;  /* 0x000fffff0300780c */ /* 0x000fe20003f04270 */
[--C-:B------:R-:W-:Y:S01]  /*1080*/  IMAD.MOV.U32 R8, RZ, RZ, R2.reuse ;  /* 0x000000ffff087224 */ /* 0x100fe200078e0002 */
[----:B------:R-:W-:Y:S01]  /*1090*/  BSSY.RECONVERGENT B1, `(.L_x_14) ;  /* 0x0000054000017945 */ /* 0x000fe20003800200 */
[--C-:B------:R-:W-:Y:S02]  /*10a0*/  IMAD.MOV.U32 R9, RZ, RZ, R3.reuse ;  /* 0x000000ffff097224 */ /* 0x100fe400078e0003 */
[--C-:B------:R-:W-:Y:S02]  /*10b0*/  IMAD.MOV.U32 R33, RZ, RZ, R3.reuse ;  /* 0x000000ffff217224 */ /* 0x100fe400078e0003 */
[--C-:B------:R-:W-:Y:S02]  /*10c0*/  IMAD.MOV.U32 R20, RZ, RZ, R2.reuse ;  /* 0x000000ffff147224 */ /* 0x100fe400078e0002 */
[----:B------:R-:W-:Y:S02]  /*10d0*/  IMAD.MOV.U32 R32, RZ, RZ, R3 ;  /* 0x000000ffff207224 */ /* 0x000fe400078e0003 */
[----:B------:R-:W-:-:S02]  /*10e0*/  IMAD.MOV.U32 R13, RZ, RZ, R2 ;  /* 0x000000ffff0d7224 */ /* 0x000fc400078e0002 */
[----:B------:R-:W-:-:S10]  /*10f0*/  @!P0 DMUL R8, R2, 1.80143985094819840000e+16 ;  /* 0x4350000002088828 */ /* 0x000fd40000000000 */
[----:B------:R-:W-:Y:S01]  /*1100*/  @!P0 MOV R33, R9 ;  /* 0x0000000900218202 */ /* 0x000fe20000000f00 */
[----:B------:R-:W-:-:S04]  /*1110*/  @!P0 IMAD.MOV.U32 R20, RZ, RZ, R8 ;  /* 0x000000ffff148224 */ /* 0x000fc800078e0008 */
[----:B------:R-:W-:-:S05]  /*1120*/  VIADD R0, R33, 0xffffffff ;  /* 0xffffffff21007836 */ /* 0x000fca0000000000 */
[----:B------:R-:W-:Y:S01]  /*1130*/  ISETP.GT.U32.AND P1, PT, R0, 0x7feffffe, PT ;  /* 0x7feffffe0000780c */ /* 0x000fe20003f24070 */
[----:B------:R-:W-:Y:S02]  /*1140*/  IMAD.MOV.U32 R0, RZ, RZ, -0x3ff ;  /* 0xfffffc01ff007424 */ /* 0x000fe400078e00ff */
[----:B------:R-:W-:-:S10]  /*1150*/  @!P0 IMAD.MOV.U32 R0, RZ, RZ, -0x435 ;  /* 0xfffffbcbff008424 */ /* 0x000fd400078e00ff */
[----:B------:R-:W-:Y:S05]  /*1160*/  @P1 BRA `(.L_x_15) ;  /* 0x0000000400001947 */ /* 0x000fea0003800000 */
[C---:B------:R-:W-:Y:S01]  /*1170*/  LOP3.LUT R8, R33.reuse, 0xfffff, RZ, 0xc0, !PT ;  /* 0x000fffff21087812 */ /* 0x040fe200078ec0ff */
[----:B------:R-:W-:Y:S01]  /*1180*/  IMAD.MOV.U32 R10, RZ, RZ, RZ ;  /* 0x000000ffff0a7224 */ /* 0x000fe200078e00ff */
[----:B------:R-:W-:Y:S01]  /*1190*/  UMOV UR6, 0x3ae80f1e ;  /* 0x3ae80f1e00067882 */ /* 0x000fe20000000000 */
[----:B------:R-:W-:Y:S01]  /*11a0*/  IMAD.MOV.U32 R48, RZ, RZ, -0x748574fc ;  /* 0x8b7a8b04ff307424 */ /* 0x000fe200078e00ff */
[----:B------:R-:W-:Y:S01]  /*11b0*/  LOP3.LUT R21, R8, 0x3ff00000, RZ, 0xfc, !PT ;  /* 0x3ff0000008157812 */ /* 0x000fe200078efcff */
[----:B------:R-:W-:Y:S01]  /*11c0*/  IMAD.MOV.U32 R49, RZ, RZ, 0x3ed0ee25 ;  /* 0x3ed0ee25ff317424 */ /* 0x000fe200078e00ff */
[----:B------:R-:W-:Y:S01]  /*11d0*/  UMOV UR7, 0x3eb1380b ;  /* 0x3eb1380b00077882 */ /* 0x000fe20000000000 */
[----:B------:R-:W-:Y:S01]  /*11e0*/  LEA.HI R0, R33, R0, RZ, 0xc ;  /* 0x0000000021007211 */ /* 0x000fe200078f60ff */
[----:B------:R-:W-:Y:S01]  /*11f0*/  IMAD.MOV.U32 R51, RZ, RZ, 0x43300000 ;  /* 0x43300000ff337424 */ /* 0x000fe200078e00ff */
[----:B------:R-:W-:Y:S01]  /*1200*/  ISETP.GE.U32.AND P0, PT, R21, 0x3ff6a09f, PT ;  /* 0x3ff6a09f1500780c */ /* 0x000fe20003f06070 */
[----:B------:R-:W-:Y:S01]  /*1210*/  UMOV UR8, 0x80000000 ;  /* 0x8000000000087882 */ /* 0x000fe20000000000 */
[----:B------:R-:W-:-:S11]  /*1220*/  UMOV UR9, 0x43300000 ;  /* 0x4330000000097882 */ /* 0x000fd60000000000 */
[----:B------:R-:W-:Y:S01]  /*1230*/  @P0 IADD3 R9, PT, PT, R21, -0x100000, RZ ;  /* 0xfff0000015090810 */ /* 0x000fe20007ffe0ff */
[----:B------:R-:W-:-:S04]  /*1240*/  @P0 VIADD R0, R0, 0x1 ;  /* 0x0000000100000836 */ /* 0x000fc80000000000 */
[----:B------:R-:W-:Y:S01]  /*1250*/  @P0 IMAD.MOV.U32 R21, RZ, RZ, R9 ;  /* 0x000000ffff150224 */ /* 0x000fe200078e0009 */
[----:B------:R-:W-:-:S05]  /*1260*/  LOP3.LUT R50, R0, 0x80000000, RZ, 0x3c, !PT ;  /* 0x8000000000327812 */ /* 0x000fca00078e3cff */
[C---:B------:R-:W-:Y:S02]  /*1270*/  DADD R22, R20.reuse, 1 ;  /* 0x3ff0000014167429 */ /* 0x040fe40000000000 */
[----:B------:R-:W-:Y:S02]  /*1280*/  DADD R20, R20, -1 ;  /* 0xbff0000014147429 */ /* 0x000fe40000000000 */
[----:B------:R-:W-:Y:S01]  /*1290*/  DADD R50, R50, -UR8 ;  /* 0x8000000832327e29 */ /* 0x000fe20008000000 */
[----:B------:R-:W-:Y:S01]  /*12a0*/  UMOV UR8, 0xfefa39ef ;  /* 0xfefa39ef00087882 */ /* 0x000fe20000000000 */
[----:B------:R-:W0:Y:S01]  /*12b0*/  MUFU.RCP64H R11, R23 ;  /* 0x00000017000b7308 */ /* 0x000e220000001800 */
[----:B------:R-:W-:Y:S01]  /*12c0*/  UMOV UR9, 0x3fe62e42 ;  /* 0x3fe62e4200097882 */ /* 0x000fe20000000000 */
[----:B0-----:R-:W-:-:S08]  /*12d0*/  DFMA R8, -R22, R10, 1 ;  /* 0x3ff000001608742b */ /* 0x001fd0000000010a */
[----:B------:R-:W-:-:S08]  /*12e0*/  DFMA R8, R8, R8, R8 ;  /* 0x000000080808722b */ /* 0x000fd00000000008 */
[----:B------:R-:W-:-:S08]  /*12f0*/  DFMA R10, R10, R8, R10 ;  /* 0x000000080a0a722b */ /* 0x000fd0000000000a */
[----:B------:R-:W-:-:S08]  /*1300*/  DMUL R8, R20, R10 ;  /* 0x0000000a14087228 */ /* 0x000fd00000000000 */
[----:B------:R-:W-:-:S08]  /*1310*/  DFMA R8, R20, R10, R8 ;  /* 0x0000000a1408722b */ /* 0x000fd00000000008 */
[----:B------:R-:W-:-:S08]  /*1320*/  DMUL R18, R8, R8 ;  /* 0x0000000808127228 */ /* 0x000fd00000000000 */
[----:B------:R-:W-:Y:S01]  /*1330*/  DFMA R22, R18, UR6, R48 ;  /* 0x0000000612167c2b */ /* 0x000fe20008000030 */
[----:B------:R-:W-:Y:S01]  /*1340*/  UMOV UR6, 0x9f02676f ;  /* 0x9f02676f00067882 */ /* 0x000fe20000000000 */
[----:B------:R-:W-:Y:S01]  /*1350*/  UMOV UR7, 0x3ef3b266 ;  /* 0x3ef3b26600077882 */ /* 0x000fe20000000000 */
[----:B------:R-:W-:-:S05]  /*1360*/  DADD R48, R20, -R8 ;  /* 0x0000000014307229 */ /* 0x000fca0000000808 */
[----:B------:R-:W-:Y:S01]  /*1370*/  DFMA R22, R18, R22, UR6 ;  /* 0x0000000612167e2b */ /* 0x000fe20008000016 */
[----:B------:R-:W-:Y:S01]  /*1380*/  UMOV UR6, 0xa9ab0956 ;  /* 0xa9ab095600067882 */ /* 0x000fe20000000000 */
[----:B------:R-:W-:Y:S01]  /*1390*/  UMOV UR7, 0x3f1745cb ;  /* 0x3f1745cb00077882 */ /* 0x000fe20000000000 */
[----:B------:R-:W-:-:S05]  /*13a0*/  DADD R48, R48, R48 ;  /* 0x0000000030307229 */ /* 0x000fca0000000030 */
[----:B------:R-:W-:Y:S01]  /*13b0*/  DFMA R22, R18, R22, UR6 ;  /* 0x0000000612167e2b */ /* 0x000fe20008000016 */
[----:B------:R-:W-:Y:S01]  /*13c0*/  UMOV UR6, 0x2d1b5154 ;  /* 0x2d1b515400067882 */ /* 0x000fe20000000000 */
[----:B------:R-:W-:Y:S01]  /*13d0*/  UMOV UR7, 0x3f3c71c7 ;  /* 0x3f3c71c700077882 */ /* 0x000fe20000000000 */
[----:B------:R-:W-:Y:S02]  /*13e0*/  DFMA R48, R20, -R8, R48 ;  /* 0x800000081430722b */ /* 0x000fe40000000030 */
[----:B------:R-:W-:-:S03]  /*13f0*/  DFMA R20, R50, UR8, R8 ;  /* 0x0000000832147c2b */ /* 0x000fc60008000008 */
[----:B------:R-:W-:Y:S01]  /*1400*/  DFMA R22, R18, R22, UR6 ;  /* 0x0000000612167e2b */ /* 0x000fe20008000016 */
[----:B------:R-:W-:Y:S01]  /*1410*/  UMOV UR6, 0x923be72d ;  /* 0x923be72d00067882 */ /* 0x000fe20000000000 */
[----:B------:R-:W-:Y:S01]  /*1420*/  UMOV UR7, 0x3f624924 ;  /* 0x3f62492400077882 */ /* 0x000fe20000000000 */
[----:B------:R-:W-:-:S05]  /*1430*/  DMUL R48, R10, R48 ;  /* 0x000000300a307228 */ /* 0x000fca0000000000 */
[----:B------:R-:W-:Y:S01]  /*1440*/  DFMA R22, R18, R22, UR6 ;  /* 0x0000000612167e2b */ /* 0x000fe20008000016 */
[----:B------:R-:W-:Y:S01]  /*1450*/  UMOV UR6, 0x9999a3c4 ;  /* 0x9999a3c400067882 */ /* 0x000fe20000000000 */
[----:B------:R-:W-:-:S06]  /*1460*/  UMOV UR7, 0x3f899999 ;  /* 0x3f89999900077882 */ /* 0x000fcc0000000000 */
[----:B------:R-:W-:Y:S01]  /*1470*/  DFMA R22, R18, R22, UR6 ;  /* 0x0000000612167e2b */ /* 0x000fe20008000016 */
[----:B------:R-:W-:Y:S01]  /*1480*/  UMOV UR6, 0x55555554 ;  /* 0x5555555400067882 */ /* 0x000fe20000000000 */
[----:B------:R-:W-:-:S06]  /*1490*/  UMOV UR7, 0x3fb55555 ;  /* 0x3fb5555500077882 */ /* 0x000fcc0000000000 */
[----:B------:R-:W-:Y:S01]  /*14a0*/  DFMA R22, R18, R22, UR6 ;  /* 0x0000000612167e2b */ /* 0x000fe20008000016 */
[----:B------:R-:W-:Y:S01]  /*14b0*/  UMOV UR6, 0xfefa39ef ;  /* 0xfefa39ef00067882 */ /* 0x000fe20000000000 */
[----:B------:R-:W-:Y:S02]  /*14c0*/  UMOV UR7, 0x3fe62e42 ;  /* 0x3fe62e4200077882 */ /* 0x000fe40000000000 */
[----:B------:R-:W-:Y:S01]  /*14d0*/  DFMA R52, R50, -UR6, R20 ;  /* 0x8000000632347c2b */ /* 0x000fe20008000014 */
[----:B------:R-:W-:Y:S01]  /*14e0*/  UMOV UR6, 0x3b39803f ;  /* 0x3b39803f00067882 */ /* 0x000fe20000000000 */
[----:B------:R-:W-:Y:S02]  /*14f0*/  UMOV UR7, 0x3c7abc9e ;  /* 0x3c7abc9e00077882 */ /* 0x000fe40000000000 */
[----:B------:R-:W-:-:S04]  /*1500*/  DMUL R22, R18, R22 ;  /* 0x0000001612167228 */ /* 0x000fc80000000000 */
[----:B------:R-:W-:-:S04]  /*1510*/  DADD R52, -R8, R52 ;  /* 0x0000000008347229 */ /* 0x000fc80000000134 */
[----:B------:R-:W-:-:S08]  /*1520*/  DFMA R22, R8, R22, R48 ;  /* 0x000000160816722b */ /* 0x000fd00000000030 */
[----:B------:R-:W-:-:S08]  /*1530*/  DADD R22, R22, -R52 ;  /* 0x0000000016167229 */ /* 0x000fd00000000834 */
[----:B------:R-:W-:-:S08]  /*1540*/  DFMA R22, R50, UR6, R22 ;  /* 0x0000000632167c2b */ /* 0x000fd00008000016 */
[----:B------:R-:W-:Y:S01]  /*1550*/  DADD R66, R20, R22 ;  /* 0x0000000014427229 */ /* 0x000fe20000000016 */
[----:B------:R-:W-:Y:S10]  /*1560*/  BRA `(.L_x_16) ;  /* 0x0000000000187947 */ /* 0x000ff40003800000 */
.L_x_15:
[----:B------:R-:W-:Y:S01]  /*1570*/  IMAD.MOV.U32 R10, RZ, RZ, 0x0 ;  /* 0x00000000ff0a7424 */ /* 0x000fe200078e00ff */
[----:B------:R-:W-:Y:S02]  /*1580*/  MOV R11, 0x7ff00000 ;  /* 0x7ff00000000b7802 */ /* 0x000fe40000000f00 */
[----:B------:R-:W-:-:S04]  /*1590*/  LOP3.LUT P0, RZ, R9, 0x7fffffff, RZ, 0xc0, !PT ;  /* 0x7fffffff09ff7812 */ /* 0x000fc8000780c0ff */
[----:B------:R-:W-:-:S10]  /*15a0*/  DFMA R10, R8, R10, +INF ;  /* 0x7ff00000080a742b */ /* 0x000fd4000000000a */
[----:B------:R-:W-:Y:S02]  /*15b0*/  FSEL R66, R10, RZ, P0 ;  /* 0x000000ff0a427208 */ /* 0x000fe40000000000 */
[----:B------:R-:W-:-:S07]  /*15c0*/  FSEL R67, R11, -QNAN , P0 ;  /* 0xfff000000b437808 */ /* 0x000fce0000000000 */
.L_x_16:
[----:B------:R-:W-:Y:S05]  /*15d0*/  BSYNC.RECONVERGENT B1 ;  /* 0x0000000000017941 */ /* 0x000fea0003800200 */
.L_x_14:
[----:B------:R-:W0:Y:S01]  /*15e0*/  MUFU.RCP64H R9, R3 ;  /* 0x0000000300097308 */ /* 0x000e220000001800 */
[----:B------:R-:W-:Y:S01]  /*15f0*/  IMAD.MOV.U32 R8, RZ, RZ, 0x1 ;  /* 0x00000001ff087424 */ /* 0x000fe200078e00ff */
[----:B------:R-:W-:Y:S01]  /*1600*/  UMOV UR6, 0xf5c28f5c ;  /* 0xf5c28f5c00067882 */ /* 0x000fe20000000000 */
[----:B------:R-:W-:Y:S01]  /*1610*/  UMOV UR7, 0x3fef5c28 ;  /* 0x3fef5c2800077882 */ /* 0x000fe20000000000 */
[----:B------:R-:W-:Y:S01]  /*1620*/  BSSY.RECONVERGENT B2, `(.L_x_17) ;  /* 0x0000017000027945 */ /* 0x000fe20003800200 */
[----:B------:R-:W-:Y:S02]  /*1630*/  ISETP.GT.AND P1, PT, R32, 0xfffff, PT ;  /* 0x000fffff2000780c */ /* 0x000fe40003f24270 */
[----:B0-----:R-:W-:-:S08]  /*1640*/  DFMA R10, R8, -R2, 1 ;  /* 0x3ff00000080a742b */ /* 0x001fd00000000802 */
[----:B------:R-:W-:-:S08]  /*1650*/  DFMA R10, R10, R10, R10 ;  /* 0x0000000a0a0a722b */ /* 0x000fd0000000000a */
[----:B------:R-:W-:-:S08]  /*1660*/  DFMA R10, R8, R10, R8 ;  /* 0x0000000a080a722b */ /* 0x000fd00000000008 */
[----:B------:R-:W-:-:S08]  /*1670*/  DFMA R8, R10, -R2, 1 ;  /* 0x3ff000000a08742b */ /* 0x000fd00000000802 */
[----:B------:R-:W-:-:S08]  /*1680*/  DFMA R8, R10, R8, R10 ;  /* 0x000000080a08722b */ /* 0x000fd0000000000a */
[----:B------:R-:W-:-:S08]  /*1690*/  DMUL R10, R8, UR6 ;  /* 0x00000006080a7c28 */ /* 0x000fd00008000000 */
[----:B------:R-:W-:Y:S01]  /*16a0*/  DFMA R18, R10, -R2, UR6 ;  /* 0x000000060a127e2b */ /* 0x000fe20008000802 */
[----:B------:R-:W-:Y:S01]  /*16b0*/  UMOV UR6, 0xdb22d0e5 ;  /* 0xdb22d0e500067882 */ /* 0x000fe20000000000 */
[----:B------:R-:W-:Y:S02]  /*16c0*/  UMOV UR7, 0x3fca7ef9 ;  /* 0x3fca7ef900077882 */ /* 0x000fe40000000000 */
[----:B------:R-:W-:-:S04]  /*16d0*/  DADD R66, R66, -UR6 ;  /* 0x8000000642427e29 */ /* 0x000fc80008000000 */
[----:B------:R-:W-:-:S10]  /*16e0*/  DFMA R8, R8, R18, R10 ;  /* 0x000000120808722b */ /* 0x000fd4000000000a */
[----:B------:R-:W-:-:S05]  /*16f0*/  FFMA R0, RZ, R3, R9 ;  /* 0x00000003ff007223 */ /* 0x000fca0000000009 */
[----:B------:R-:W-:-:S13]  /*1700*/  FSETP.GT.AND P0, PT, |R0|, 1.469367938527859385e-39, PT ;  /* 0x001000000000780b */ /* 0x000fda0003f04200 */
[----:B------:R-:W-:Y:S05]  /*1710*/  @P0 BRA `(.L_x_18) ;  /* 0x00000000001c0947 */ /* 0x000fea0003800000 */
[----:B------:R-:W-:Y:S01]  /*1720*/  IMAD.MOV.U32 R11, RZ, RZ, -0xa3d70a4 ;  /* 0xf5c28f5cff0b7424 */ /* 0x000fe200078e00ff */
[----:B------:R-:W-:Y:S01]  /*1730*/  MOV R9, 0x1780 ;  /* 0x0000178000097802 */ /* 0x000fe20000000f00 */
[----:B------:R-:W-:Y:S02]  /*1740*/  IMAD.MOV.U32 R8, RZ, RZ, 0x3fef5c28 ;  /* 0x3fef5c28ff087424 */ /* 0x000fe400078e00ff */
[----:B------:R-:W-:Y:S02]  /*1750*/  IMAD.MOV.U32 R0, RZ, RZ, R2 ;  /* 0x000000ffff007224 */ /* 0x000fe400078e0002 */
[----:B------:R-:W-:-:S07]  /*1760*/  IMAD.MOV.U32 R10, RZ, RZ, R3 ;  /* 0x000000ffff0a7224 */ /* 0x000fce00078e0003 */
[----:B------:R-:W-:Y:S05]  /*1770*/  CALL.REL.NOINC `($__internal_1_$__cuda_sm20_div_rn_f64_full) ;  /* 0x0000002400287944 */ /* 0x000fea0003c00000 */
[----:B------:R-:W-:-:S07]  /*1780*/  IMAD.MOV.U32 R9, RZ, RZ, R0 ;  /* 0x000000ffff097224 */ /* 0x000fce00078e0000 */
.L_x_18:
[----:B------:R-:W-:Y:S05]  /*1790*/  BSYNC.RECONVERGENT B2 ;  /* 0x0000000000027941 */ /* 0x000fea0003800200 */
.L_x_17:
[----:B------:R-:W-:Y:S01]  /*17a0*/  DMUL R70, R2, R2 ;  /* 0x0000000202467228 */ /* 0x000fe20000000000 */
[----:B------:R-:W-:Y:S01]  /*17b0*/  IMAD.MOV.U32 R10, RZ, RZ, 0x1 ;  /* 0x00000001ff0a7424 */ /* 0x000fe200078e00ff */
[----:B------:R-:W-:Y:S01]  /*17c0*/  UMOV UR6, 0xdd2f1aa0 ;  /* 0xdd2f1aa000067882 */ /* 0x000fe20000000000 */
[----:B------:R-:W-:Y:S01]  /*17d0*/  UMOV UR7, 0x3fc10624 ;  /* 0x3fc1062400077882 */ /* 0x000fe20000000000 */
[----:B------:R-:W-:Y:S01]  /*17e0*/  BSSY.RECONVERGENT B2, `(.L_x_19) ;  /* 0x0000016000027945 */ /* 0x000fe20003800200 */
[----:B------:R-:W-:Y:S01]  /*17f0*/  DADD R66, R66, R8 ;  /* 0x0000000042427229 */ /* 0x000fe20000000008 */
[----:B------:R-:W0:Y:S02]  /*1800*/  MUFU.RCP64H R11, R71 ;  /* 0x00000047000b7308 */ /* 0x000e240000001800 */
[----:B0-----:R-:W-:-:S08]  /*1810*/  DFMA R18, -R70, R10, 1 ;  /* 0x3ff000004612742b */ /* 0x001fd0000000010a */
[----:B------:R-:W-:-:S08]  /*1820*/  DFMA R18, R18, R18, R18 ;  /* 0x000000121212722b */ /* 0x000fd00000000012 */
[----:B------:R-:W-:-:S08]  /*1830*/  DFMA R18, R10, R18, R10 ;  /* 0x000000120a12722b */ /* 0x000fd0000000000a */
[----:B------:R-:W-:-:S08]  /*1840*/  DFMA R10, -R70, R18, 1 ;  /* 0x3ff00000460a742b */ /* 0x000fd00000000112 */
[----:B------:R-:W-:-:S08]  /*1850*/  DFMA R10, R18, R10, R18 ;  /* 0x0000000a120a722b */ /* 0x000fd00000000012 */
[----:B------:R-:W-:-:S08]  /*1860*/  DMUL R18, R10, -UR6 ;  /* 0x800000060a127c28 */ /* 0x000fd00008000000 */
[----:B------:R-:W-:-:S08]  /*1870*/  DFMA R20, -R70, R18, -UR6 ;  /* 0x8000000646147e2b */ /* 0x000fd00008000112 */
[----:B------:R-:W-:-:S10]  /*1880*/  DFMA R10, R10, R20, R18 ;  /* 0x000000140a0a722b */ /* 0x000fd40000000012 */
[----:B------:R-:W-:-:S05]  /*1890*/  FFMA R0, RZ, R71, R11 ;  /* 0x00000047ff007223 */ /* 0x000fca000000000b */
[----:B------:R-:W-:-:S13]  /*18a0*/  FSETP.GT.AND P0, PT, |R0|, 1.469367938527859385e-39, PT ;  /* 0x001000000000780b */ /* 0x000fda0003f04200 */
[----:B------:R-:W-:Y:S05]  /*18b0*/  @P0 BRA `(.L_x_20) ;  /* 0x0000000000200947 */ /* 0x000fea0003800000 */
[----:B------:R-:W-:Y:S01]  /*18c0*/  MOV R11, 0xdd2f1aa0 ;  /* 0xdd2f1aa0000b7802 */ /* 0x000fe20000000f00 */
[----:B------:R-:W-:Y:S01]  /*18d0*/  IMAD.MOV.U32 R8, RZ, RZ, -0x403ef9dc ;  /* 0xbfc10624ff087424 */ /* 0x000fe200078e00ff */
[----:B------:R-:W-:Y:S01]  /*18e0*/  MOV R9, 0x1920 ;  /* 0x0000192000097802 */ /* 0x000fe20000000f00 */
[----:B------:R-:W-:Y:S02]  /*18f0*/  IMAD.MOV.U32 R0, RZ, RZ, R70 ;  /* 0x000000ffff007224 */ /* 0x000fe400078e0046 */
[----:B------:R-:W-:-:S07]  /*1900*/  IMAD.MOV.U32 R10, RZ, RZ, R71 ;  /* 0x000000ffff0a7224 */ /* 0x000fce00078e0047 */
[----:B------:R-:W-:Y:S05]  /*1910*/  CALL.REL.NOINC `($__internal_1_$__cuda_sm20_div_rn_f64_full) ;  /* 0x0000002000c07944 */ /* 0x000fea0003c00000 */
[----:B------:R-:W-:Y:S02]  /*1920*/  IMAD.MOV.U32 R10, RZ, RZ, R8 ;  /* 0x000000ffff0a7224 */ /* 0x000fe400078e0008 */
[----:B------:R-:W-:-:S07]  /*1930*/  IMAD.MOV.U32 R11, RZ, RZ, R0 ;  /* 0x000000ffff0b7224 */ /* 0x000fce00078e0000 */
.L_x_20:
[----:B------:R-:W-:Y:S05]  /*1940*/  BSYNC.RECONVERGENT B2 ;  /* 0x0000000000027941 */ /* 0x000fea0003800200 */
.L_x_19:
[----:B------:R-:W-:Y:S01]  /*1950*/  IMAD.MOV.U32 R8, RZ, RZ, R2 ;  /* 0x000000ffff087224 */ /* 0x000fe200078e0002 */
[----:B------:R-:W-:Y:S01]  /*1960*/  MOV R0, R32 ;  /* 0x0000002000007202 */ /* 0x000fe20000000f00 */
[----:B------:R-:W-:Y:S01]  /*1970*/  IMAD.MOV.U32 R9, RZ, RZ, R3 ;  /* 0x000000ffff097224 */ /* 0x000fe200078e0003 */
[----:B------:R-:W-:Y:S01]  /*1980*/  @!P1 DMUL R8, R2, 1.80143985094819840000e+16 ;  /* 0x4350000002089828 */ /* 0x000fe20000000000 */
[----:B------:R-:W-:Y:S01]  /*1990*/  BSSY.RECONVERGENT B1, `(.L_x_21) ;  /* 0x0000050000017945 */ /* 0x000fe20003800200 */
[----:B------:R-:W-:Y:S01]  /*19a0*/  DADD R66, R66, R10 ;  /* 0x0000000042427229 */ /* 0x000fe2000000000a */
[----:B------:R-:W-:Y:S02]  /*19b0*/  IMAD.MOV.U32 R33, RZ, RZ, -0x3ff ;  /* 0xfffffc01ff217424 */ /* 0x000fe400078e00ff */
[----:B------:R-:W-:Y:S02]  /*19c0*/  IMAD.MOV.U32 R20, RZ, RZ, R13 ;  /* 0x000000ffff147224 */ /* 0x000fe400078e000d */
[----:B------:R-:W-:-:S03]  /*19d0*/  @!P1 IMAD.MOV.U32 R33, RZ, RZ, -0x435 ;  /* 0xfffffbcbff219424 */ /* 0x000fc600078e00ff */
[----:B------:R-:W-:Y:S02]  /*19e0*/  @!P1 IMAD.MOV.U32 R0, RZ, RZ, R9 ;  /* 0x000000ffff009224 */ /* 0x000fe400078e0009 */
[----:B------:R-:W-:Y:S02]  /*19f0*/  @!P1 IMAD.MOV.U32 R20, RZ, RZ, R8 ;  /* 0x000000ffff149224 */ /* 0x000fe400078e0008 */
[----:B------:R-:W-:-:S05]  /*1a00*/  VIADD R12, R0, 0xffffffff ;  /* 0xffffffff000c7836 */ /* 0x000fca0000000000 */
[----:B------:R-:W-:-:S13]  /*1a10*/  ISETP.GT.U32.AND P0, PT, R12, 0x7feffffe, PT ;  /* 0x7feffffe0c00780c */ /* 0x000fda0003f04070 */
[----:B------:R-:W-:Y:S05]  /*1a20*/  @P0 BRA `(.L_x_22) ;  /* 0x0000000400000947 */ /* 0x000fea0003800000 */
[----:B------:R-:W-:Y:S01]  /*1a30*/  LOP3.LUT R8, R0, 0xfffff, RZ, 0xc0, !PT ;  /* 0x000fffff00087812 */ /* 0x000fe200078ec0ff */
        /* <DEDUP_REMOVED lines=11> */
[----:B------:R-:W-:Y:S02]  /*1af0*/  @P0 VIADD R9, R21, 0xfff00000 ;  /* 0xfff0000015090836 */ /* 0x000fe40000000000 */
[----:B------:R-:W-:-:S03]  /*1b00*/  @P0 VIADD R33, R33, 0x1 ;  /* 0x0000000121210836 */ /* 0x000fc60000000000 */
[----:B------:R-:W-:Y:S02]  /*1b10*/  @P0 MOV R21, R9 ;  /* 0x0000000900150202 */ /* 0x000fe40000000f00 */
[----:B------:R-:W-:-:S04]  /*1b20*/  LOP3.LUT R50, R33, 0x80000000, RZ, 0x3c, !PT ;  /* 0x8000000021327812 */ /* 0x000fc800078e3cff */
        /* <DEDUP_REMOVED lines=48> */
.L_x_22:
[----:B------:R-:W-:Y:S01]  /*1e30*/  IMAD.MOV.U32 R10, RZ, RZ, 0x0 ;  /* 0x00000000ff0a7424 */ /* 0x000fe200078e00ff */
[----:B------:R-:W-:Y:S01]  /*1e40*/  LOP3.LUT P0, RZ, R9, 0x7fffffff, RZ, 0xc0, !PT ;  /* 0x7fffffff09ff7812 */ /* 0x000fe2000780c0ff */
[----:B------:R-:W-:-:S06]  /*1e50*/  IMAD.MOV.U32 R11, RZ, RZ, 0x7ff00000 ;  /* 0x7ff00000ff0b7424 */ /* 0x000fcc00078e00ff */
[----:B------:R-:W-:-:S10]  /*1e60*/  DFMA R10, R8, R10, +INF ;  /* 0x7ff00000080a742b */ /* 0x000fd4000000000a */
[----:B------:R-:W-:Y:S02]  /*1e70*/  FSEL R48, R10, RZ, P0 ;  /* 0x000000ff0a307208 */ /* 0x000fe40000000000 */
[----:B------:R-:W-:-:S07]  /*1e80*/  FSEL R49, R11, -QNAN , P0 ;  /* 0xfff000000b317808 */ /* 0x000fce0000000000 */
.L_x_23:
[----:B------:R-:W-:Y:S05]  /*1e90*/  BSYNC.RECONVERGENT B1 ;  /* 0x0000000000017941 */ /* 0x000fea0003800200 */
.L_x_21:
[----:B------:R-:W0:Y:S01]  /*1ea0*/  MUFU.RCP64H R9, R3 ;  /* 0x0000000300097308 */ /* 0x000e220000001800 */
[----:B------:R-:W-:Y:S01]  /*1eb0*/  MOV R8, 0x1 ;  /* 0x0000000100087802 */ /* 0x000fe20000000f00 */
        /* <DEDUP_REMOVED lines=13> */
[----:B------:R-:W-:-:S04]  /*1f90*/  DADD R48, R48, UR6 ;  /* 0x0000000630307e29 */ /* 0x000fc80008000000 */
[----:B------:R-:W-:-:S10]  /*1fa0*/  DFMA R8, R18, R10, R8 ;  /* 0x0000000a1208722b */ /* 0x000fd40000000008 */
[----:B------:R-:W-:-:S05]  /*1fb0*/  FFMA R0, RZ, R3, R9 ;  /* 0x00000003ff007223 */ /* 0x000fca0000000009 */
[----:B------:R-:W-:-:S13]  /*1fc0*/  FSETP.GT.AND P0, PT, |R0|, 1.469367938527859385e-39, PT ;  /* 0x001000000000780b */ /* 0x000fda0003f04200 */
[----:B------:R-:W-:Y:S05]  /*1fd0*/  @P0 BRA `(.L_x_25) ;  /* 0x00000000001c0947 */ /* 0x000fea0003800000 */
[----:B------:R-:W-:Y:S01]  /*1fe0*/  IMAD.MOV.U32 R11, RZ, RZ, 0x7ae147ae ;  /* 0x7ae147aeff0b7424 */ /* 0x000fe200078e00ff */
[----:B------:R-:W-:Y:S01]  /*1ff0*/  MOV R9, 0x2040 ;  /* 0x0000204000097802 */ /* 0x000fe20000000f00 */
[----:B------:R-:W-:Y:S02]  /*2000*/  IMAD.MOV.U32 R8, RZ, RZ, 0x3fc7ae14 ;  /* 0x3fc7ae14ff087424 */ /* 0x000fe400078e00ff */
[----:B------:R-:W-:Y:S02]  /*2010*/  IMAD.MOV.U32 R0, RZ, RZ, R2 ;  /* 0x000000ffff007224 */ /* 0x000fe400078e0002 */
[----:B------:R-:W-:-:S07]  /*2020*/  IMAD.MOV.U32 R10, RZ, RZ, R3 ;  /* 0x000000ffff0a7224 */ /* 0x000fce00078e0003 */
[----:B------:R-:W-:Y:S05]  /*2030*/  CALL.REL.NOINC `($__internal_1_$__cuda_sm20_div_rn_f64_full) ;  /* 0x0000001800f87944 */ /* 0x000fea0003c00000 */
[----:B------:R-:W-:-:S07]  /*2040*/  IMAD.MOV.U32 R9, RZ, RZ, R0 ;  /* 0x000000ffff097224 */ /* 0x000fce00078e0000 */
.L_x_25:
[----:B------:R-:W-:Y:S05]  /*2050*/  BSYNC.RECONVERGENT B2 ;  /* 0x0000000000027941 */ /* 0x000fea0003800200 */
.L_x_24:
[----:B------:R-:W0:Y:S01]  /*2060*/  MUFU.RCP64H R11, R71 ;  /* 0x00000047000b7308 */ /* 0x000e220000001800 */
[----:B------:R-:W-:Y:S01]  /*2070*/  IMAD.MOV.U32 R10, RZ, RZ, 0x1 ;  /* 0x00000001ff0a7424 */ /* 0x000fe200078e00ff */
[----:B------:R-:W-:Y:S01]  /*2080*/  UMOV UR6, 0xa9fbe76d ;  /* 0xa9fbe76d00067882 */ /* 0x000fe20000000000 */
[----:B------:R-:W-:Y:S01]  /*2090*/  UMOV UR7, 0x3fcdd2f1 ;  /* 0x3fcdd2f100077882 */ /* 0x000fe20000000000 */
[----:B------:R-:W-:Y:S01]  /*20a0*/  BSSY.RECONVERGENT B2, `(.L_x_26) ;  /* 0x0000015000027945 */ /* 0x000fe20003800200 */
[----:B------:R-:W-:Y:S02]  /*20b0*/  DADD R48, R48, R8 ;  /* 0x0000000030307229 */ /* 0x000fe40000000008 */
[----:B0-----:R-:W-:-:S08]  /*20c0*/  DFMA R18, -R70, R10, 1 ;  /* 0x3ff000004612742b */ /* 0x001fd0000000010a */
[----:B------:R-:W-:-:S08]  /*20d0*/  DFMA R18, R18, R18, R18 ;  /* 0x000000121212722b */ /* 0x000fd00000000012 */
[----:B------:R-:W-:-:S08]  /*20e0*/  DFMA R18, R10, R18, R10 ;  /* 0x000000120a12722b */ /* 0x000fd0000000000a */
[----:B------:R-:W-:-:S08]  /*20f0*/  DFMA R10, -R70, R18, 1 ;  /* 0x3ff00000460a742b */ /* 0x000fd00000000112 */
[----:B------:R-:W-:-:S08]  /*2100*/  DFMA R20, R18, R10, R18 ;  /* 0x0000000a1214722b */ /* 0x000fd00000000012 */
[----:B------:R-:W-:-:S08]  /*2110*/  DMUL R10, R20, UR6 ;  /* 0x00000006140a7c28 */ /* 0x000fd00008000000 */
[----:B------:R-:W-:-:S08]  /*2120*/  DFMA R18, -R70, R10, UR6 ;  /* 0x0000000646127e2b */ /* 0x000fd0000800010a */
[----:B------:R-:W-:-:S10]  /*2130*/  DFMA R10, R20, R18, R10 ;  /* 0x00000012140a722b */ /* 0x000fd4000000000a */
[----:B------:R-:W-:-:S05]  /*2140*/  FFMA R0, RZ, R71, R11 ;  /* 0x00000047ff007223 */ /* 0x000fca000000000b */
[----:B------:R-:W-:-:S13]  /*2150*/  FSETP.GT.AND P0, PT, |R0|, 1.469367938527859385e-39, PT ;  /* 0x001000000000780b */ /* 0x000fda0003f04200 */
[----:B------:R-:W-:Y:S05]  /*2160*/  @P0 BRA `(.L_x_27) ;  /* 0x0000000000200947 */ /* 0x000fea0003800000 */
[----:B------:R-:W-:Y:S01]  /*2170*/  MOV R11, 0xa9fbe76d ;  /* 0xa9fbe76d000b7802 */ /* 0x000fe20000000f00 */
[----:B------:R-:W-:Y:S01]  /*2180*/  IMAD.MOV.U32 R8, RZ, RZ, 0x3fcdd2f1 ;  /* 0x3fcdd2f1ff087424 */ /* 0x000fe200078e00ff */
[----:B------:R-:W-:Y:S01]  /*2190*/  MOV R9, 0x21d0 ;  /* 0x000021d000097802 */ /* 0x000fe20000000f00 */
[----:B------:R-:W-:Y:S02]  /*21a0*/  IMAD.MOV.U32 R0, RZ, RZ, R70 ;  /* 0x000000ffff007224 */ /* 0x000fe400078e0046 */
[----:B------:R-:W-:-:S07]  /*21b0*/  IMAD.MOV.U32 R10, RZ, RZ, R71 ;  /* 0x000000ffff0a7224 */ /* 0x000fce00078e0047 */
[----:B------:R-:W-:Y:S05]  /*21c0*/  CALL.REL.NOINC `($__internal_1_$__cuda_sm20_div_rn_f64_full) ;  /* 0x0000001800947944 */ /* 0x000fea0003c00000 */
[----:B------:R-:W-:Y:S02]  /*21d0*/  IMAD.MOV.U32 R10, RZ, RZ, R8 ;  /* 0x000000ffff0a7224 */ /* 0x000fe400078e0008 */
[----:B------:R-:W-:-:S07]  /*21e0*/  IMAD.MOV.U32 R11, RZ, RZ, R0 ;  /* 0x000000ffff0b7224 */ /* 0x000fce00078e0000 */
.L_x_27:
[----:B------:R-:W-:Y:S05]  /*21f0*/  BSYNC.RECONVERGENT B2 ;  /* 0x0000000000027941 */ /* 0x000fea0003800200 */
.L_x_26:
[----:B------:R-:W-:Y:S01]  /*2200*/  IMAD.MOV.U32 R8, RZ, RZ, R2 ;  /* 0x000000ffff087224 */ /* 0x000fe200078e0002 */
[----:B------:R-:W-:Y:S01]  /*2210*/  MOV R9, R3 ;  /* 0x0000000300097202 */ /* 0x000fe20000000f00 */
[----:B------:R-:W-:Y:S01]  /*2220*/  @!P1 DMUL R8, R2, 1.80143985094819840000e+16 ;  /* 0x4350000002089828 */ /* 0x000fe20000000000 */
[----:B------:R-:W-:Y:S01]  /*2230*/  BSSY.RECONVERGENT B1, `(.L_x_28) ;  /* 0x0000050000017945 */ /* 0x000fe20003800200 */
[----:B------:R-:W-:Y:S01]  /*2240*/  DADD R48, R48, R10 ;  /* 0x0000000030307229 */ /* 0x000fe2000000000a */
[----:B------:R-:W-:Y:S02]  /*2250*/  IMAD.MOV.U32 R21, RZ, RZ, -0x3ff ;  /* 0xfffffc01ff157424 */ /* 0x000fe400078e00ff */
[----:B------:R-:W-:-:S05]  /*2260*/  @!P1 IMAD.MOV.U32 R21, RZ, RZ, -0x435 ;  /* 0xfffffbcbff159424 */ /* 0x000fca00078e00ff */
[----:B------:R-:W-:Y:S02]  /*2270*/  @!P1 IMAD.MOV.U32 R32, RZ, RZ, R9 ;  /* 0x000000ffff209224 */ /* 0x000fe400078e0009 */
[----:B------:R-:W-:Y:S02]  /*2280*/  @!P1 IMAD.MOV.U32 R13, RZ, RZ, R8 ;  /* 0x000000ffff0d9224 */ /* 0x000fe400078e0008 */
[----:B------:R-:W-:-:S05]  /*2290*/  VIADD R0, R32, 0xffffffff ;  /* 0xffffffff20007836 */ /* 0x000fca0000000000 */
[----:B------:R-:W-:-:S13]  /*22a0*/  ISETP.GT.U32.AND P0, PT, R0, 0x7feffffe, PT ;  /* 0x7feffffe0000780c */ /* 0x000fda0003f04070 */
[----:B------:R-:W-:Y:S05]  /*22b0*/  @P0 BRA `(.L_x_29) ;  /* 0x0000000400040947 */ /* 0x000fea0003800000 */
[----:B------:R-:W-:Y:S01]  /*22c0*/  LOP3.LUT R0, R32, 0xfffff, RZ, 0xc0, !PT ;  /* 0x000fffff20007812 */ /* 0x000fe200078ec0ff */
[----:B------:R-:W-:Y:S01]  /*22d0*/  IMAD.MOV.U32 R18, RZ, RZ, R13 ;  /* 0x000000ffff127224 */ /* 0x000fe200078e000d */
[----:B------:R-:W-:Y:S01]  /*22e0*/  UMOV UR6, 0x3ae80f1e ;  /* 0x3ae80f1e00067882 */ /* 0x000fe20000000000 */
[----:B------:R-:W-:Y:S01]  /*22f0*/  IMAD.MOV.U32 R10, RZ, RZ, RZ ;  /* 0x000000ffff0a7224 */ /* 0x000fe200078e00ff */
[----:B------:R-:W-:Y:S01]  /*2300*/  LOP3.LUT R19, R0, 0x3ff00000, RZ, 0xfc, !PT ;  /* 0x3ff0000000137812 */ /* 0x000fe200078efcff */
[----:B------:R-:W-:Y:S01]  /*2310*/  IMAD.MOV.U32 R50, RZ, RZ, -0x748574fc ;  /* 0x8b7a8b04ff327424 */ /* 0x000fe200078e00ff */
[----:B------:R-:W-:Y:S01]  /*2320*/  UMOV UR7, 0x3eb1380b ;  /* 0x3eb1380b00077882 */ /* 0x000fe20000000000 */
[----:B------:R-:W-:Y:S01]  /*2330*/  IMAD.MOV.U32 R51, RZ, RZ, 0x3ed0ee25 ;  /* 0x3ed0ee25ff337424 */ /* 0x000fe200078e00ff */
[----:B------:R-:W-:Y:S01]  /*2340*/  ISETP.GE.U32.AND P0, PT, R19, 0x3ff6a09f, PT ;  /* 0x3ff6a09f1300780c */ /* 0x000fe20003f06070 */
[----:B------:R-:W-:Y:S01]  /*2350*/  IMAD.MOV.U32 R33, RZ, RZ, 0x43300000 ;  /* 0x43300000ff217424 */ /* 0x000fe200078e00ff */
[----:B------:R-:W-:Y:S01]  /*2360*/  LEA.HI R32, R32, R21, RZ, 0xc ;  /* 0x0000001520207211 */ /* 0x000fe200078f60ff */
[----:B------:R-:W-:Y:S01]  /*2370*/  UMOV UR8, 0x80000000 ;  /* 0x8000000000087882 */ /* 0x000fe20000000000 */
[----:B------:R-:W-:-:S09]  /*2380*/  UMOV UR9, 0x43300000 ;  /* 0x4330000000097882 */ /* 0x000fd20000000000 */
        /* <DEDUP_REMOVED lines=15> */
[----:B------:R-:W-:Y:S02]  /*2480*/  DMUL R12, R8, R8 ;  /* 0x00000008080c7228 */ /* 0x000fe40000000000 */
[----:B------:R-:W-:-:S06]  /*2490*/  DADD R20, R18, -R8 ;  /* 0x0000000012147229 */ /* 0x000fcc0000000808 */
[----:B------:R-:W-:Y:S01]  /*24a0*/  DFMA R22, R12, UR6, R50 ;  /* 0x000000060c167c2b */ /* 0x000fe20008000032 */
        /* <DEDUP_REMOVED lines=34> */
.L_x_29:
[----:B------:R-:W-:Y:S01]  /*26d0*/  MOV R10, 0x0 ;  /* 0x00000000000a7802 */ /* 0x000fe20000000f00 */
[----:B------:R-:W-:Y:S01]  /*26e0*/  IMAD.MOV.U32 R11, RZ, RZ, 0x7ff00000 ;  /* 0x7ff00000ff0b7424 */ /* 0x000fe200078e00ff */
[----:B------:R-:W-:-:S05]  /*26f0*/  LOP3.LUT P0, RZ, R9, 0x7fffffff, RZ, 0xc0, !PT ;  /* 0x7fffffff09ff7812 */ /* 0x000fca000780c0ff */
[----:B------:R-:W-:-:S10]  /*2700*/  DFMA R10, R8, R10, +INF ;  /* 0x7ff00000080a742b */ /* 0x000fd4000000000a */
[----:B------:R-:W-:Y:S02]  /*2710*/  FSEL R32, R10, RZ, P0 ;  /* 0x000000ff0a207208 */ /* 0x000fe40000000000 */
[----:B------:R-:W-:-:S07]  /*2720*/  FSEL R33, R11, -QNAN , P0 ;  /* 0xfff000000b217808 */ /* 0x000fce0000000000 */
.L_x_30:
[----:B------:R-:W-:Y:S05]  /*2730*/  BSYNC.RECONVERGENT B1 ;  /* 0x0000000000017941 */ /* 0x000fea0003800200 */
.L_x_28:
[----:B------:R-:W-:Y:S01]  /*2740*/  UMOV UR6, 0x54442d11 ;  /* 0x54442d1100067882 */ /* 0x000fe20000000000 */
[----:B------:R-:W-:Y:S01]  /*2750*/  UMOV UR7, 0x402921fb ;  /* 0x402921fb00077882 */ /* 0x000fe20000000000 */
[----:B------:R-:W-:Y:S01]  /*2760*/  BSSY.RECONVERGENT B1, `(.L_x_31) ;  /* 0x0000011000017945 */ /* 0x000fe20003800200 */
[----:B------:R-:W-:-:S06]  /*2770*/  DMUL R18, R2, UR6 ;  /* 0x0000000602127c28 */ /* 0x000fcc0008000000 */
[----:B------:R-:W0:Y:S04]  /*2780*/  MUFU.RCP64H R9, R19 ;  /* 0x0000001300097308 */ /* 0x000e280000001800 */
[----:B------:R-:W-:-:S05]  /*2790*/  VIADD R8, R19, 0x300402 ;  /* 0x0030040213087836 */ /* 0x000fca0000000000 */
[----:B------:R-:W-:Y:S01]  /*27a0*/  FSETP.GEU.AND P0, PT, |R8|, 5.8789094863358348022e-39, PT ;  /* 0x004004020800780b */ /* 0x000fe20003f0e200 */
[----:B0-----:R-:W-:-:S08]  /*27b0*/  DFMA R10, -R18, R8, 1 ;  /* 0x3ff00000120a742b */ /* 0x001fd00000000108 */
[----:B------:R-:W-:-:S08]  /*27c0*/  DFMA R10, R10, R10, R10 ;  /* 0x0000000a0a0a722b */ /* 0x000fd0000000000a */
[----:B------:R-:W-:-:S08]  /*27d0*/  DFMA R10, R8, R10, R8 ;  /* 0x0000000a080a722b */ /* 0x000fd00000000008 */
[----:B------:R-:W-:-:S08]  /*27e0*/  DFMA R12, -R18, R10, 1 ;  /* 0x3ff00000120c742b */ /* 0x000fd0000000010a */
[----:B------:R-:W-:Y:S01]  /*27f0*/  DFMA R68, R10, R12, R10 ;  /* 0x0000000c0a44722b */ /* 0x000fe2000000000a */
[----:B------:R-:W-:Y:S10]  /*2800*/  @P0 BRA `(.L_x_32) ;  /* 0x0000000000180947 */ /* 0x000ff40003800000 */
[----:B------:R-:W-:-:S05]  /*2810*/  LOP3.LUT R0, R19, 0x7fffffff, RZ, 0xc0, !PT ;  /* 0x7fffffff13007812 */ /* 0x000fca00078ec0ff */
[----:B------:R-:W-:Y:S01]  /*2820*/  VIADD R13, R0, 0xfff00000 ;  /* 0xfff00000000d7836 */ /* 0x000fe20000000000 */
[----:B------:R-:W-:-:S07]  /*2830*/  MOV R0, 0x2850 ;  /* 0x0000285000007802 */ /* 0x000fce0000000f00 */
[----:B------:R-:W-:Y:S05]  /*2840*/  CALL.REL.NOINC `($__internal_0_$__cuda_sm20_dblrcp_rn_slowpath_v3) ;  /* 0x0000001000487944 */ /* 0x000fea0003c00000 */
[----:B------:R-:W-:Y:S02]  /*2850*/  IMAD.MOV.U32 R68, RZ, RZ, R12 ;  /* 0x000000ffff447224 */ /* 0x000fe400078e000c */
[----:B------:R-:W-:-:S07]  /*2860*/  IMAD.MOV.U32 R69, RZ, RZ, R13 ;  /* 0x000000ffff457224 */ /* 0x000fce00078e000d */
.L_x_32:
[----:B------:R-:W-:Y:S05]  /*2870*/  BSYNC.RECONVERGENT B1 ;  /* 0x0000000000017941 */ /* 0x000fea0003800200 */
.L_x_31:
[----:B------:R-:W-:Y:S01]  /*2880*/  UMOV UR6, 0x54442d11 ;  /* 0x54442d1100067882 */ /* 0x000fe20000000000 */
[----:B------:R-:W-:Y:S01]  /*2890*/  UMOV UR7, 0x401921fb ;  /* 0x401921fb00077882 */ /* 0x000fe20000000000 */
[----:B------:R-:W-:Y:S01]  /*28a0*/  BSSY.RECONVERGENT B1, `(.L_x_33) ;  /* 0x0000010000017945 */ /* 0x000fe20003800200 */
[----:B------:R-:W-:Y:S02]  /*28b0*/  DMUL R18, R2, UR6 ;  /* 0x0000000602127c28 */ /* 0x000fe40008000000 */
[----:B------:R-:W-:-:S04]  /*28c0*/  DMUL R68, R48, R68 ;  /* 0x0000004430447228 */ /* 0x000fc80000000000 */
        /* <DEDUP_REMOVED lines=9> */
[----:B------:R-:W-:-:S04]  /*2960*/  LOP3.LUT R0, R19, 0x7fffffff, RZ, 0xc0, !PT ;  /* 0x7fffffff13007812 */ /* 0x000fc800078ec0ff */
[----:B------:R-:W-:Y:S02]  /*2970*/  IADD3 R13, PT, PT, R0, -0x100000, RZ ;  /* 0xfff00000000d7810 */ /* 0x000fe40007ffe0ff */
[----:B------:R-:W-:-:S07]  /*2980*/  MOV R0, 0x29a0 ;  /* 0x000029a000007802 */ /* 0x000fce0000000f00 */
[----:B------:R-:W-:Y:S05]  /*2990*/  CALL.REL.NOINC `($__internal_0_$__cuda_sm20_dblrcp_rn_slowpath_v3) ;  /* 0x0000000c00f47944 */ /* 0x000fea0003c00000 */
.L_x_34:
[----:B------:R-:W-:Y:S05]  /*29a0*/  BSYNC.RECONVERGENT B1 ;  /* 0x0000000000017941 */ /* 0x000fea0003800200 */
.L_x_33:
[----:B------:R-:W0:Y:S01]  /*29b0*/  MUFU.RCP64H R9, R3 ;  /* 0x0000000300097308 */ /* 0x000e220000001800 */
[----:B------:R-:W-:Y:S01]  /*29c0*/  IMAD.MOV.U32 R8, RZ, RZ, 0x1 ;  /* 0x00000001ff087424 */ /* 0x000fe200078e00ff */
[----:B------:R-:W-:Y:S01]  /*29d0*/  UMOV UR6, 0x624dd2f2 ;  /* 0x624dd2f200067882 */ /* 0x000fe20000000000 */
[----:B------:R-:W-:Y:S01]  /*29e0*/  UMOV UR7, 0x3fed5810 ;  /* 0x3fed581000077882 */ /* 0x000fe20000000000 */
[C---:B------:R-:W-:Y:S01]  /*29f0*/  DMUL R64, R30.reuse, R24 ;  /* 0x000000181e407228 */ /* 0x040fe20000000000 */
[----:B------:R-:W-:Y:S01]  /*2a00*/  BSSY.RECONVERGENT B2, `(.L_x_35) ;  /* 0x0000021000027945 */ /* 0x000fe20003800200 */
[-C--:B------:R-:W-:Y:S02]  /*2a10*/  DMUL R62, R30, R30.reuse ;  /* 0x0000001e1e3e7228 */ /* 0x080fe40000000000 */
[C---:B------:R-:W-:Y:S02]  /*2a20*/  DMUL R60, R28.reuse, R30 ;  /* 0x0000001e1c3c7228 */ /* 0x040fe40000000000 */
[----:B------:R-:W-:-:S02]  /*2a30*/  DMUL R58, R28, R24 ;  /* 0x000000181c3a7228 */ /* 0x000fc40000000000 */
[----:B------:R-:W-:Y:S01]  /*2a40*/  DMUL R66, R66, R12 ;  /* 0x0000000c42427228 */ /* 0x000fe20000000000 */
[----:B------:R-:W-:Y:S01]  /*2a50*/  CS2R R24, SRZ ;  /* 0x0000000000187805 */ /* 0x000fe2000001ff00 */
[----:B------:R-:W-:Y:S02]  /*2a60*/  DMUL R56, R28, R28 ;  /* 0x0000001c1c387228 */ /* 0x000fe40000000000 */
[----:B------:R-:W-:Y:S02]  /*2a70*/  DADD R54, -R62, 1 ;  /* 0x3ff000003e367429 */ /* 0x000fe40000000100 */
[----:B0-----:R-:W-:Y:S02]  /*2a80*/  DFMA R10, R8, -R2, 1 ;  /* 0x3ff00000080a742b */ /* 0x001fe40000000802 */
[----:B------:R-:W-:Y:S02]  /*2a90*/  DADD R52, RZ, -R60 ;  /* 0x00000000ff347229 */ /* 0x000fe4000000083c */
[----:B------:R-:W-:-:S02]  /*2aa0*/  DADD R50, RZ, -R58 ;  /* 0x00000000ff327229 */ /* 0x000fc4000000083a */
[----:B------:R-:W-:Y:S02]  /*2ab0*/  DADD R48, RZ, -R64 ;  /* 0x00000000ff307229 */ /* 0x000fe40000000840 */
        /* <DEDUP_REMOVED lines=19> */
[----:B------:R-:W-:Y:S01]  /*2bf0*/  IMAD.MOV.U32 R10, RZ, RZ, R8 ;  /* 0x000000ffff0a7224 */ /* 0x000fe200078e0008 */
[----:B------:R-:W-:-:S07]  /*2c00*/  MOV R11, R0 ;  /* 0x00000000000b7202 */ /* 0x000fce0000000f00 */
.L_x_36:
[----:B------:R-:W-:Y:S05]  /*2c10*/  BSYNC.RECONVERGENT B2 ;  /* 0x0000000000027941 */ /* 0x000fea0003800200 */
.L_x_35:
        /* <DEDUP_REMOVED lines=17> */
[----:B------:R-:W-:Y:S01]  /*2d30*/  IMAD.MOV.U32 R0, RZ, RZ, R70 ;  /* 0x000000ffff007224 */ /* 0x000fe200078e0046 */
[----:B------:R-:W-:Y:S01]  /*2d40*/  MOV R9, 0x2d90 ;  /* 0x00002d9000097802 */ /* 0x000fe20000000f00 */
[----:B------:R-:W-:Y:S02]  /*2d50*/  IMAD.MOV.U32 R10, RZ, RZ, R71 ;  /* 0x000000ffff0a7224 */ /* 0x000fe400078e0047 */
[----:B------:R-:W-:Y:S02]  /*2d60*/  IMAD.MOV.U32 R11, RZ, RZ, -0x66666666 ;  /* 0x9999999aff0b7424 */ /* 0x000fe400078e00ff */
[----:B------:R-:W-:-:S07]  /*2d70*/  IMAD.MOV.U32 R8, RZ, RZ, -0x40566667 ;  /* 0xbfa99999ff087424 */ /* 0x000fce00078e00ff */
[----:B------:R-:W-:Y:S05]  /*2d80*/  CALL.REL.NOINC `($__internal_1_$__cuda_sm20_div_rn_f64_full) ;  /* 0x0000000c00a47944 */ /* 0x000fea0003c00000 */
[----:B------:R-:W-:-:S07]  /*2d90*/  IMAD.MOV.U32 R9, RZ, RZ, R0 ;  /* 0x000000ffff097224 */ /* 0x000fce00078e0000 */
.L_x_38:
[----:B------:R-:W-:Y:S05]  /*2da0*/  BSYNC.RECONVERGENT B2 ;  /* 0x0000000000027941 */ /* 0x000fea0003800200 */
.L_x_37:
[----:B------:R-:W-:Y:S01]  /*2db0*/  UMOV UR6, 0x54442d11 ;  /* 0x54442d1100067882 */ /* 0x000fe20000000000 */
[----:B------:R-:W-:Y:S01]  /*2dc0*/  UMOV UR7, 0x400921fb ;  /* 0x400921fb00077882 */ /* 0x000fe20000000000 */
[----:B------:R-:W-:Y:S01]  /*2dd0*/  BSSY.RECONVERGENT B2, `(.L_x_39) ;  /* 0x000001a000027945 */ /* 0x000fe20003800200 */
[----:B------:R-:W-:Y:S02]  /*2de0*/  DMUL R12, R2, UR6 ;  /* 0x00000006020c7c28 */ /* 0x000fe40008000000 */
[----:B------:R-:W-:-:S06]  /*2df0*/  DADD R32, R32, R8 ;  /* 0x0000000020207229 */ /* 0x000fcc0000000008 */
[----:B------:R-:W-:Y:S01]  /*2e00*/  DMUL R12, R12, R2 ;  /* 0x000000020c0c7228 */ /* 0x000fe20000000000 */
[----:B------:R-:W-:-:S05]  /*2e10*/  MOV R2, 0x1 ;  /* 0x0000000100027802 */ /* 0x000fca0000000f00 */
[----:B------:R-:W0:Y:S02]  /*2e20*/  MUFU.RCP64H R3, R13 ;  /* 0x0000000d00037308 */ /* 0x000e240000001800 */
[----:B0-----:R-:W-:-:S08]  /*2e30*/  DFMA R10, -R12, R2, 1 ;  /* 0x3ff000000c0a742b */ /* 0x001fd00000000102 */
[----:B------:R-:W-:-:S08]  /*2e40*/  DFMA R10, R10, R10, R10 ;  /* 0x0000000a0a0a722b */ /* 0x000fd0000000000a */
[----:B------:R-:W-:-:S08]  /*2e50*/  DFMA R10, R2, R10, R2 ;  /* 0x0000000a020a722b */ /* 0x000fd00000000002 */
[----:B------:R-:W-:-:S08]  /*2e60*/  DFMA R2, -R12, R10, 1 ;  /* 0x3ff000000c02742b */ /* 0x000fd0000000010a */
[----:B------:R-:W-:-:S08]  /*2e70*/  DFMA R2, R10, R2, R10 ;  /* 0x000000020a02722b */ /* 0x000fd0000000000a */
[----:B------:R-:W-:-:S08]  /*2e80*/  DMUL R10, R2, -3 ;  /* 0xc0080000020a7828 */ /* 0x000fd00000000000 */
[----:B------:R-:W-:-:S08]  /*2e90*/  DFMA R18, -R12, R10, -3 ;  /* 0xc00800000c12742b */ /* 0x000fd0000000010a */
[----:B------:R-:W-:Y:S02]  /*2ea0*/  DFMA R10, R2, R18, R10 ;  /* 0x00000012020a722b */ /* 0x000fe4000000000a */
[----:B------:R-:W-:-:S08]  /*2eb0*/  DFMA R2, -R28, R28, 1 ;  /* 0x3ff000001c02742b */ /* 0x000fd0000000011c */
[----:B------:R-:W-:-:S05]  /*2ec0*/  FFMA R0, RZ, R13, R11 ;  /* 0x0000000dff007223 */ /* 0x000fca000000000b */
[----:B------:R-:W-:-:S13]  /*2ed0*/  FSETP.GT.AND P0, PT, |R0|, 1.469367938527859385e-39, PT ;  /* 0x001000000000780b */ /* 0x000fda0003f04200 */
[----:B------:R-:W-:Y:S05]  /*2ee0*/  @P0 BRA `(.L_x_40) ;  /* 0x0000000000200947 */ /* 0x000fea0003800000 */
[----:B------:R-:W-:Y:S01]  /*2ef0*/  IMAD.MOV.U32 R0, RZ, RZ, R12 ;  /* 0x000000ffff007224 */ /* 0x000fe200078e000c */
[----:B------:R-:W-:Y:S01]  /*2f00*/  MOV R9, 0x2f50 ;  /* 0x00002f5000097802 */ /* 0x000fe20000000f00 */
[----:B------:R-:W-:Y:S02]  /*2f10*/  IMAD.MOV.U32 R10, RZ, RZ, R13 ;  /* 0x000000ffff0a7224 */ /* 0x000fe400078e000d */
[----:B------:R-:W-:Y:S02]  /*2f20*/  IMAD.MOV.U32 R11, RZ, RZ, RZ ;  /* 0x000000ffff0b7224 */ /* 0x000fe400078e00ff */
[----:B------:R-:W-:-:S07]  /*2f30*/  IMAD.MOV.U32 R8, RZ, RZ, -0x3ff80000 ;  /* 0xc0080000ff087424 */ /* 0x000fce00078e00ff */
[----:B------:R-:W-:Y:S05]  /*2f40*/  CALL.REL.NOINC `($__internal_1_$__cuda_sm20_div_rn_f64_full) ;  /* 0x0000000c00347944 */ /* 0x000fea0003c00000 */
[----:B------:R-:W-:Y:S02]  /*2f50*/  IMAD.MOV.U32 R10, RZ, RZ, R8 ;  /* 0x000000ffff0a7224 */ /* 0x000fe400078e0008 */
[----:B------:R-:W-:-:S07]  /*2f60*/  IMAD.MOV.U32 R11, RZ, RZ, R0 ;  /* 0x000000ffff0b7224 */ /* 0x000fce00078e0000 */
.L_x_40:
[----:B------:R-:W-:Y:S05]  /*2f70*/  BSYNC.RECONVERGENT B2 ;  /* 0x0000000000027941 */ /* 0x000fea0003800200 */
.L_x_39:
[----:B------:R-:W0:Y:S01]  /*2f80*/  LDC.64 R72, c[0x0][0x3a0] ;  /* 0x0000e800ff487b82 */ /* 0x000e220000000a00 */
[----:B------:R-:W1:Y:S01]  /*2f90*/  LDCU.128 UR8, c[0x0][0x3c0] ;  /* 0x00007800ff0877ac */ /* 0x000e620008000c00 */
[----:B------:R-:W-:Y:S02]  /*2fa0*/  DMUL R10, R32, R10 ;  /* 0x0000000a200a7228 */ /* 0x000fe40000000000 */
[C---:B------:R-:W-:Y:S01]  /*2fb0*/  DMUL R20, R68.reuse, R52 ;  /* 0x0000003444147228 */ /* 0x040fe20000000000 */
[----:B------:R-:W-:Y:S01]  /*2fc0*/  CS2R R32, SRZ ;  /* 0x0000000000207805 */ /* 0x000fe2000001ff00 */
[C---:B------:R-:W-:Y:S02]  /*2fd0*/  DMUL R12, R68.reuse, R54 ;  /* 0x00000036440c7228 */ /* 0x040fe40000000000 */
[----:B------:R-:W2:Y:S01]  /*2fe0*/  LDC.64 R70, c[0x0][0x3a8] ;  /* 0x0000ea00ff467b82 */ /* 0x000ea20000000a00 */
[C---:B------:R-:W-:Y:S02]  /*2ff0*/  DMUL R18, R68.reuse, R2 ;  /* 0x0000000244127228 */ /* 0x040fe40000000000 */
[----:B------:R-:W-:-:S02]  /*3000*/  DMUL R22, R68, R50 ;  /* 0x0000003244167228 */ /* 0x000fc40000000000 */
[C---:B------:R-:W-:Y:S02]  /*3010*/  DFMA R60, R66.reuse, R60, R20 ;  /* 0x0000003c423c722b */ /* 0x040fe40000000014 */
[C---:B------:R-:W-:Y:S02]  /*3020*/  DFMA R12, R66.reuse, R62, R12 ;  /* 0x0000003e420c722b */ /* 0x040fe4000000000c */
[----:B------:R-:W-:Y:S02]  /*3030*/  DFMA R56, R66, R56, R18 ;  /* 0x000000384238722b */ /* 0x000fe40000000012 */
[----:B------:R-:W-:Y:S02]  /*3040*/  DMUL R68, R68, R48 ;  /* 0x0000003044447228 */ /* 0x000fe40000000000 */
[----:B------:R-:W-:Y:S02]  /*3050*/  DFMA R58, R66, R58, R22 ;  /* 0x0000003a423a722b */ /* 0x000fe40000000016 */
[----:B-1----:R-:W-:-:S02]  /*3060*/  DFMA R36, R28, UR10, R36 ;  /* 0x0000000a1c247c2b */ /* 0x002fc40008000024 */
[----:B0-----:R-:W-:Y:S02]  /*3070*/  DMUL R8, R72, UR8 ;  /* 0x0000000848087c28 */ /* 0x001fe40008000000 */
[----:B------:R-:W-:Y:S02]  /*3080*/  DFMA R68, R66, R64, R68 ;  /* 0x000000404244722b */ /* 0x000fe40000000044 */
[----:B------:R-:W-:-:S04]  /*3090*/  DFMA R38, R30, UR10, R38 ;  /* 0x0000000a1e267c2b */ /* 0x000fc80008000026 */
[----:B------:R-:W-:Y:S02]  /*30a0*/  DMUL R10, R10, R8 ;  /* 0x000000080a0a7228 */ /* 0x000fe40000000000 */
[----:B--2---:R-:W-:-:S06]  /*30b0*/  DMUL R8, R70, -R72 ;  /* 0x8000004846087228 */ /* 0x004fcc0000000000 */
[----:B------:R-:W-:Y:S02]  /*30c0*/  DMUL R6, R6, R10 ;  /* 0x0000000a06067228 */ /* 0x000fe40000000000 */
[----:B------:R-:W-:Y:S02]  /*30d0*/  DMUL R44, R44, R8 ;  /* 0x000000082c2c7228 */ /* 0x000fe40000000000 */
[----:B------:R-:W-:Y:S02]  /*30e0*/  DMUL R40, R40, R10 ;  /* 0x0000000a28287228 */ /* 0x000fe40000000000 */
[----:B------:R-:W-:Y:S02]  /*30f0*/  DMUL R46, R46, R8 ;  /* 0x000000082e2e7228 */ /* 0x000fe40000000000 */
[-C--:B------:R-:W-:Y:S02]  /*3100*/  DMUL R54, R54, R6.reuse ;  /* 0x0000000636367228 */ /* 0x080fe40000000000 */
[----:B------:R-:W-:-:S02]  /*3110*/  DMUL R18, R52, R6 ;  /* 0x0000000634127228 */ /* 0x000fc40000000000 */
[-C--:B------:R-:W-:Y:S02]  /*3120*/  DMUL R6, R60, R44.reuse ;  /* 0x0000002c3c067228 */ /* 0x080fe40000000000 */
[----:B------:R-:W-:Y:S02]  /*3130*/  DMUL R12, R12, R44 ;  /* 0x0000002c0c0c7228 */ /* 0x000fe40000000000 */
[----:B------:R-:W-:Y:S02]  /*3140*/  DMUL R4, R4, R10 ;  /* 0x0000000a04047228 */ /* 0x000fe40000000000 */
[----:B------:R-:W-:Y:S02]  /*3150*/  DFMA R18, R40, R2, R18 ;  /* 0x000000022812722b */ /* 0x000fe40000000012 */
[----:B------:R-:W-:Y:S02]  /*3160*/  DFMA R54, R52, R40, R54 ;  /* 0x000000283436722b */ /* 0x000fe40000000036 */
[----:B------:R-:W-:-:S02]  /*3170*/  DMUL R42, R42, R8 ;  /* 0x000000082a2a7228 */ /* 0x000fc40000000000 */
[-C--:B------:R-:W-:Y:S02]  /*3180*/  DFMA R6, R56, R46.reuse, R6 ;  /* 0x0000002e3806722b */ /* 0x080fe40000000006 */
[----:B------:R-:W-:Y:S02]  /*3190*/  DFMA R12, R60, R46, R12 ;  /* 0x0000002e3c0c722b */ /* 0x000fe4000000000c */
[-C--:B------:R-:W-:Y:S02]  /*31a0*/  DFMA R18, R50, R4.reuse, R18 ;  /* 0x000000043212722b */ /* 0x080fe40000000012 */
[----:B------:R-:W-:Y:S02]  /*31b0*/  DFMA R54, R48, R4, R54 ;  /* 0x000000043036722b */ /* 0x000fe40000000036 */
[-C--:B------:R-:W-:Y:S02]  /*31c0*/  DFMA R6, R58, R42.reuse, R6 ;  /* 0x0000002a3a06722b */ /* 0x080fe40000000006 */
[----:B------:R-:W-:-:S02]  /*31d0*/  DFMA R12, R68, R42, R12 ;  /* 0x0000002a440c722b */ /* 0x000fc4000000000c */
[----:B------:R-:W-:Y:S02]  /*31e0*/  DFMA R28, R18, UR10, R28 ;  /* 0x0000000a121c7c2b */ /* 0x000fe4000800001c */
[----:B------:R-:W-:Y:S02]  /*31f0*/  DFMA R30, R54, UR10, R30 ;  /* 0x0000000a361e7c2b */ /* 0x000fe4000800001e */
[----:B------:R-:W-:Y:S02]  /*3200*/  DFMA R36, R6, UR10, R36 ;  /* 0x0000000a06247c2b */ /* 0x000fe40008000024 */
[----:B------:R-:W-:Y:S01]  /*3210*/  DFMA R38, R12, UR10, R38 ;  /* 0x0000000a0c267c2b */ /* 0x000fe20008000026 */
[----:B------:R-:W-:Y:S10]  /*3220*/  BRA `(.L_x_2) ;  /* 0x00000000000c7947 */ /* 0x000ff40003800000 */
.L_x_11:
[----:B-----5:R-:W-:-:S05]  /*3230*/  MOV R5, 0x1 ;  /* 0x0000000100057802 */ /* 0x020fca0000000f00 */
[----:B------:R0:W-:Y:S04]  /*3240*/  STG.E desc[UR4][R2.64], R5 ;  /* 0x0000000502007986 */ /* 0x0001e8000c101904 */
[----:B------:R0:W-:Y:S02]  /*3250*/  STG.E.64 desc[UR4][R12.64], RZ ;  /* 0x000000ff0c007986 */ /* 0x0001e4000c101b04 */
.L_x_2:
[----:B------:R-:W-:Y:S05]  /*3260*/  BSYNC.RECONVERGENT B0 ;  /* 0x0000000000007941 */ /* 0x000fea0003800200 */
.L_x_0:
[----:B0----5:R-:W-:Y:S01]  /*3270*/  DMUL R2, R30, R30 ;  /* 0x0000001e1e027228 */ /* 0x021fe20000000000 */
[----:B------:R-:W-:Y:S01]  /*3280*/  IMAD.MOV.U32 R6, RZ, RZ, 0x0 ;  /* 0x00000000ff067424 */ /* 0x000fe200078e00ff */
[----:B------:R-:W-:Y:S01]  /*3290*/  BSSY.RECONVERGENT B0, `(.L_x_41) ;  /* 0x0000016000007945 */ /* 0x000fe20003800200 */
[----:B------:R-:W-:-:S05]  /*32a0*/  IMAD.MOV.U32 R7, RZ, RZ, 0x3fd80000 ;  /* 0x3fd80000ff077424 */ /* 0x000fca00078e00ff */
[----:B------:R-:W-:-:S08]  /*32b0*/  DFMA R2, R28, R28, R2 ;  /* 0x0000001c1c02722b */ /* 0x000fd00000000002 */
[----:B------:R-:W-:-:S06]  /*32c0*/  DFMA R8, R24, R24, R2 ;  /* 0x000000181808722b */ /* 0x000fcc0000000002 */
[----:B------:R-:W0:Y:S04]  /*32d0*/  MUFU.RSQ64H R5, R9 ;  /* 0x0000000900057308 */ /* 0x000e280000001c00 */
[----:B------:R-:W-:-:S05]  /*32e0*/  VIADD R4, R9, 0xfcb00000 ;  /* 0xfcb0000009047836 */ /* 0x000fca0000000000 */
[----:B------:R-:W-:Y:S01]  /*32f0*/  ISETP.GE.U32.AND P0, PT, R4, 0x7ca00000, PT ;  /* 0x7ca000000400780c */ /* 0x000fe20003f06070 */
[----:B0-----:R-:W-:-:S08]  /*3300*/  DMUL R2, R4, R4 ;  /* 0x0000000404027228 */ /* 0x001fd00000000000 */
[----:B------:R-:W-:-:S08]  /*3310*/  DFMA R2, R8, -R2, 1 ;  /* 0x3ff000000802742b */ /* 0x000fd00000000802 */
[----:B------:R-:W-:Y:S02]  /*3320*/  DFMA R6, R2, R6, 0.5 ;  /* 0x3fe000000206742b */ /* 0x000fe40000000006 */
[----:B------:R-:W-:-:S08]  /*3330*/  DMUL R2, R4, R2 ;  /* 0x0000000204027228 */ /* 0x000fd00000000000 */
[----:B------:R-:W-:-:S08]  /*3340*/  DFMA R10, R6, R2, R4 ;  /* 0x00000002060a722b */ /* 0x000fd00000000004 */
[----:B------:R-:W-:Y:S02]  /*3350*/  DMUL R12, R8, R10 ;  /* 0x0000000a080c7228 */ /* 0x000fe40000000000 */
[----:B------:R-:W-:Y:S02]  /*3360*/  VIADD R7, R11, 0xfff00000 ;  /* 0xfff000000b077836 */ /* 0x000fe40000000000 */
[----:B------:R-:W-:-:S04]  /*3370*/  IMAD.MOV.U32 R6, RZ, RZ, R10 ;  /* 0x000000ffff067224 */ /* 0x000fc800078e000a */
[----:B------:R-:W-:-:S08]  /*3380*/  DFMA R18, R12, -R12, R8 ;  /* 0x8000000c0c12722b */ /* 0x000fd00000000008 */
[----:B------:R-:W-:Y:S01]  /*3390*/  DFMA R2, R18, R6, R12 ;  /* 0x000000061202722b */ /* 0x000fe2000000000c */
[----:B------:R-:W-:Y:S10]  /*33a0*/  @!P0 BRA `(.L_x_42) ;  /* 0x0000000000108947 */ /* 0x000ff40003800000 */
[----:B------:R-:W-:-:S07]  /*33b0*/  MOV R20, 0x33d0 ;  /* 0x000033d000147802 */ /* 0x000fce0000000f00 */
[----:B------:R-:W-:Y:S05]  /*33c0*/  CALL.REL.NOINC `($__internal_2_$__cuda_sm20_dsqrt_rn_f64_mediumpath_v1) ;  /* 0x0000000c00ac7944 */ /* 0x000fea0003c00000 */
[----:B------:R-:W-:Y:S01]  /*33d0*/  IMAD.MOV.U32 R2, RZ, RZ, R0 ;  /* 0x000000ffff027224 */ /* 0x000fe200078e0000 */
[----:B------:R-:W-:-:S07]  /*33e0*/  MOV R3, R5 ;  /* 0x0000000500037202 */ /* 0x000fce0000000f00 */
.L_x_42:
[----:B------:R-:W-:Y:S05]  /*33f0*/  BSYNC.RECONVERGENT B0 ;  /* 0x0000000000007941 */ /* 0x000fea0003800200 */
.L_x_41:
[----:B------:R-:W0:Y:S01]  /*3400*/  MUFU.RCP64H R5, R3 ;  /* 0x0000000300057308 */ /* 0x000e220000001800 */
[----:B------:R-:W-:Y:S01]  /*3410*/  IMAD.MOV.U32 R4, RZ, RZ, 0x1 ;  /* 0x00000001ff047424 */ /* 0x000fe200078e00ff */
[----:B------:R-:W-:Y:S01]  /*3420*/  FSETP.GEU.AND P1, PT, |R29|, 6.5827683646048100446e-37, PT ;  /* 0x036000001d00780b */ /* 0x000fe20003f2e200 */
[----:B------:R-:W-:Y:S04]  /*3430*/  BSSY.RECONVERGENT B0, `(.L_x_43) ;  /* 0x0000014000007945 */ /* 0x000fe80003800200 */
[----:B0-----:R-:W-:-:S08]  /*3440*/  DFMA R6, R4, -R2, 1 ;  /* 0x3ff000000406742b */ /* 0x001fd00000000802 */
[----:B------:R-:W-:-:S08]  /*3450*/  DFMA R6, R6, R6, R6 ;  /* 0x000000060606722b */ /* 0x000fd00000000006 */
[----:B------:R-:W-:-:S08]  /*3460*/  DFMA R6, R4, R6, R4 ;  /* 0x000000060406722b */ /* 0x000fd00000000004 */
[----:B------:R-:W-:-:S08]  /*3470*/  DFMA R4, R6, -R2, 1 ;  /* 0x3ff000000604742b */ /* 0x000fd00000000802 */
[----:B------:R-:W-:-:S08]  /*3480*/  DFMA R4, R6, R4, R6 ;  /* 0x000000040604722b */ /* 0x000fd00000000006 */
[----:B------:R-:W-:-:S08]  /*3490*/  DMUL R6, R4, R28 ;  /* 0x0000001c04067228 */ /* 0x000fd00000000000 */
[----:B------:R-:W-:-:S08]  /*34a0*/  DFMA R8, R6, -R2, R28 ;  /* 0x800000020608722b */ /* 0x000fd0000000001c */
[----:B------:R-:W-:-:S10]  /*34b0*/  DFMA R4, R4, R8, R6 ;  /* 0x000000080404722b */ /* 0x000fd40000000006 */
[----:B------:R-:W-:-:S05]  /*34c0*/  FFMA R0, RZ, R3, R5 ;  /* 0x00000003ff007223 */ /* 0x000fca0000000005 */
[----:B------:R-:W-:-:S13]  /*34d0*/  FSETP.GT.AND P0, PT, |R0|, 1.469367938527859385e-39, PT ;  /* 0x001000000000780b */ /* 0x000fda0003f04200 */
[----:B------:R-:W-:Y:S05]  /*34e0*/  @P0 BRA P1, `(.L_x_44) ;  /* 0x0000000000200947 */ /* 0x000fea0000800000 */
[----:B------:R-:W-:Y:S01]  /*34f0*/  IMAD.MOV.U32 R11, RZ, RZ, R28 ;  /* 0x000000ffff0b7224 */ /* 0x000fe200078e001c */
[----:B------:R-:W-:Y:S01]  /*3500*/  MOV R9, 0x3550 ;  /* 0x0000355000097802 */ /* 0x000fe20000000f00 */
[----:B------:R-:W-:Y:S02]  /*3510*/  IMAD.MOV.U32 R8, RZ, RZ, R29 ;  /* 0x000000ffff087224 */ /* 0x000fe400078e001d */
[----:B------:R-:W-:Y:S02]  /*3520*/  IMAD.MOV.U32 R0, RZ, RZ, R2 ;  /* 0x000000ffff007224 */ /* 0x000fe400078e0002 */
[----:B------:R-:W-:-:S07]  /*3530*/  IMAD.MOV.U32 R10, RZ, RZ, R3 ;  /* 0x000000ffff0a7224 */ /* 0x000fce00078e0003 */
[----:B------:R-:W-:Y:S05]  /*3540*/  CALL.REL.NOINC `($__internal_1_$__cuda_sm20_div_rn_f64_full) ;  /* 0x0000000400b47944 */ /* 0x000fea0003c00000 */
[----:B------:R-:W-:Y:S01]  /*3550*/  IMAD.MOV.U32 R4, RZ, RZ, R8 ;  /* 0x000000ffff047224 */ /* 0x000fe200078e0008 */
[----:B------:R-:W-:-:S07]  /*3560*/  MOV R5, R0 ;  /* 0x0000000000057202 */ /* 0x000fce0000000f00 */
.L_x_44:
[----:B------:R-:W-:Y:S05]  /*3570*/  BSYNC.RECONVERGENT B0 ;  /* 0x0000000000007941 */ /* 0x000fea0003800200 */
.L_x_43:
        /* <DEDUP_REMOVED lines=23> */
.L_x_46:
[----:B------:R-:W-:Y:S05]  /*36f0*/  BSYNC.RECONVERGENT B0 ;  /* 0x0000000000007941 */ /* 0x000fea0003800200 */
.L_x_45:
        /* <DEDUP_REMOVED lines=21> */
[----:B------:R-:W-:-:S07]  /*3850*/  IMAD.MOV.U32 R9, RZ, RZ, R0 ;  /* 0x000000ffff097224 */ /* 0x000fce00078e0000 */
.L_x_48:
[----:B------:R-:W-:Y:S05]  /*3860*/  BSYNC.RECONVERGENT B0 ;  /* 0x0000000000007941 */ /* 0x000fea0003800200 */
.L_x_47:
[----:B------:R-:W-:Y:S01]  /*3870*/  DSETP.GEU.AND P0, PT, R36, RZ, PT ;  /* 0x000000ff2400722a */ /* 0x000fe20003f0e000 */
[----:B------:R0:W-:Y:S01]  /*3880*/  STG.E.128 desc[UR4][R16.64+0x10], R32 ;  /* 0x0000102010007986 */ /* 0x0001e2000c101d04 */
[----:B------:R-:W-:Y:S01]  /*3890*/  BSSY.RECONVERGENT B0, `(.L_x_49) ;  /* 0x0000009000007945 */ /* 0x000fe20003800200 */
[----:B------:R-:W-:Y:S01]  /*38a0*/  MOV R10, R26 ;  /* 0x0000001a000a7202 */ /* 0x000fe20000000f00 */
[----:B------:R-:W-:-:S10]  /*38b0*/  IMAD.MOV.U32 R11, RZ, RZ, R27 ;  /* 0x000000ffff0b7224 */ /* 0x000fd400078e001b */
[----:B------:R-:W1:Y:S02]  /*38c0*/  @!P0 LDC.64 R2, c[0x0][0x3d8] ;  /* 0x0000f600ff028b82 */ /* 0x000e640000000a00 */
[----:B-1----:R-:W-:Y:S01]  /*38d0*/  @!P0 DADD R36, -R36, R2 ;  /* 0x0000000024248229 */ /* 0x002fe20000000102 */
[----:B0-----:R-:W-:Y:S10]  /*38e0*/  @!P0 BRA `(.L_x_50) ;  /* 0x00000000000c8947 */ /* 0x001ff40003800000 */
[----:B------:R-:W0:Y:S02]  /*38f0*/  LDCU.64 UR6, c[0x0][0x3d8] ;  /* 0x00007b00ff0677ac */ /* 0x000e240008000a00 */
[----:B0-----:R-:W-:-:S14]  /*3900*/  DSETP.GT.AND P0, PT, R36, UR6, PT ;  /* 0x0000000624007e2a */ /* 0x001fdc000bf04000 */
[----:B------:R-:W-:-:S11]  /*3910*/  @P0 DADD R36, R36, -UR6 ;  /* 0x8000000624240e29 */ /* 0x000fd60008000000 */
.L_x_50:
[----:B------:R-:W-:Y:S05]  /*3920*/  BSYNC.RECONVERGENT B0 ;  /* 0x0000000000007941 */ /* 0x000fea0003800200 */
.L_x_49:
[----:B------:R-:W-:Y:S04]  /*3930*/  STG.E.128 desc[UR4][R16.64], R36 ;  /* 0x0000002410007986 */ /* 0x000fe8000c101d04 */
[----:B------:R-:W-:Y:S04]  /*3940*/  STG.E.128 desc[UR4][R14.64], R4 ;  /* 0x000000040e007986 */ /* 0x000fe8000c101d04 */
[----:B------:R-:W-:Y:S01]  /*3950*/  STG.E.128 desc[UR4][R14.64+0x10], R8 ;  /* 0x000010080e007986 */ /* 0x000fe2000c101d04 */
[----:B------:R-:W-:Y:S05]  /*3960*/  EXIT ;  /* 0x000000000000794d */ /* 0x000fea0003800000 */
        .weak           $__internal_0_$__cuda_sm20_dblrcp_rn_slowpath_v3
        .type           $__internal_0_$__cuda_sm20_dblrcp_rn_slowpath_v3,@function
        .size           $__internal_0_$__cuda_sm20_dblrcp_rn_slowpath_v3,($__internal_1_$__cuda_sm20_div_rn_f64_full - $__internal_0_$__cuda_sm20_dblrcp_rn_slowpath_v3)
$__internal_0_$__cuda_sm20_dblrcp_rn_slowpath_v3:
[----:B------:R-:W-:Y:S01]  /*3970*/  DSETP.GTU.AND P0, PT, |R18|, +INF , PT ;  /* 0x7ff000001200742a */ /* 0x000fe20003f0c200 */
[----:B------:R-:W-:-:S13]  /*3980*/  BSSY.RECONVERGENT B2, `(.L_x_51) ;  /* 0x0000024000027945 */ /* 0x000fda0003800200 */
[----:B------:R-:W-:Y:S05]  /*3990*/  @P0 BRA `(.L_x_52) ;  /* 0x0000000000800947 */ /* 0x000fea0003800000 */
[----:B------:R-:W-:-:S05]  /*39a0*/  LOP3.LUT R10, R19, 0x7fffffff, RZ, 0xc0, !PT ;  /* 0x7fffffff130a7812 */ /* 0x000fca00078ec0ff */
[----:B------:R-:W-:-:S05]  /*39b0*/  VIADD R8, R10, 0xffffffff ;  /* 0xffffffff0a087836 */ /* 0x000fca0000000000 */
[----:B------:R-:W-:-:S13]  /*39c0*/  ISETP.GE.U32.AND P0, PT, R8, 0x7fefffff, PT ;  /* 0x7fefffff0800780c */ /* 0x000fda0003f06070 */
[----:B------:R-:W-:Y:S01]  /*39d0*/  @P0 LOP3.LUT R9, R19, 0x7ff00000, RZ, 0x3c, !PT ;  /* 0x7ff0000013090812 */ /* 0x000fe200078e3cff */
[----:B------:R-:W-:Y:S01]  /*39e0*/  @P0 IMAD.MOV.U32 R8, RZ, RZ, RZ ;  /* 0x000000ffff080224 */ /* 0x000fe200078e00ff */
[----:B------:R-:W-:Y:S06]  /*39f0*/  @P0 BRA `(.L_x_53) ;  /* 0x0000000000700947 */ /* 0x000fec0003800000 */
[----:B------:R-:W-:-:S13]  /*3a00*/  ISETP.GE.U32.AND P0, PT, R10, 0x1000001, PT ;  /* 0x010000010a00780c */ /* 0x000fda0003f06070 */
[----:B------:R-:W-:Y:S05]  /*3a10*/  @!P0 BRA `(.L_x_54) ;  /* 0x0000000000388947 */ /* 0x000fea0003800000 */
[----:B------:R-:W-:Y:S02]  /*3a20*/  VIADD R9, R19, 0xc0200000 ;  /* 0xc020000013097836 */ /* 0x000fe40000000000 */
[----:B------:R-:W-:Y:S02]  /*3a30*/  IMAD.MOV.U32 R8, RZ, RZ, R18 ;  /* 0x000000ffff087224 */ /* 0x000fe400078e0012 */
[----:B------:R-:W0:Y:S01]  /*3a40*/  MUFU.RCP64H R11, R9 ;  /* 0x00000009000b7308 */ /* 0x000e220000001800 */
[----:B------:R-:W-:-:S06]  /*3a50*/  IMAD.MOV.U32 R10, RZ, RZ, R13 ;  /* 0x000000ffff0a7224 */ /* 0x000fcc00078e000d */
[----:B0-----:R-:W-:-:S08]  /*3a60*/  DFMA R12, -R8, R10, 1 ;  /* 0x3ff00000080c742b */ /* 0x001fd0000000010a */
[----:B------:R-:W-:-:S08]  /*3a70*/  DFMA R12, R12, R12, R12 ;  /* 0x0000000c0c0c722b */ /* 0x000fd0000000000c */
[----:B------:R-:W-:-:S08]  /*3a80*/  DFMA R12, R10, R12, R10 ;  /* 0x0000000c0a0c722b */ /* 0x000fd0000000000a */
[----:B------:R-:W-:-:S08]  /*3a90*/  DFMA R10, -R8, R12, 1 ;  /* 0x3ff00000080a742b */ /* 0x000fd0000000010c */
[----:B------:R-:W-:-:S08]  /*3aa0*/  DFMA R10, R12, R10, R12 ;  /* 0x0000000a0c0a722b */ /* 0x000fd0000000000c */
[----:B------:R-:W-:-:S08]  /*3ab0*/  DMUL R10, R10, 2.2250738585072013831e-308 ;  /* 0x001000000a0a7828 */ /* 0x000fd00000000000 */
[----:B------:R-:W-:-:S08]  /*3ac0*/  DFMA R12, -R18, R10, 1 ;  /* 0x3ff00000120c742b */ /* 0x000fd0000000010a */
[----:B------:R-:W-:-:S08]  /*3ad0*/  DFMA R12, R12, R12, R12 ;  /* 0x0000000c0c0c722b */ /* 0x000fd0000000000c */
[----:B------:R-:W-:Y:S01]  /*3ae0*/  DFMA R8, R10, R12, R10 ;  /* 0x0000000c0a08722b */ /* 0x000fe2000000000a */
[----:B------:R-:W-:Y:S10]  /*3af0*/  BRA `(.L_x_53) ;  /* 0x0000000000307947 */ /* 0x000ff40003800000 */
.L_x_54:
[----:B------:R-:W-:Y:S01]  /*3b00*/  DMUL R10, R18, 8.11296384146066816958e+31 ;  /* 0x46900000120a7828 */ /* 0x000fe20000000000 */
[----:B------:R-:W-:-:S05]  /*3b10*/  MOV R8, R13 ;  /* 0x0000000d00087202 */ /* 0x000fca0000000f00 */
[----:B------:R-:W0:Y:S02]  /*3b20*/  MUFU.RCP64H R9, R11 ;  /* 0x0000000b00097308 */ /* 0x000e240000001800 */
[----:B0-----:R-:W-:-:S08]  /*3b30*/  DFMA R12, -R10, R8, 1 ;  /* 0x3ff000000a0c742b */ /* 0x001fd00000000108 */
[----:B------:R-:W-:-:S08]  /*3b40*/  DFMA R12, R12, R12, R12 ;  /* 0x0000000c0c0c722b */ /* 0x000fd0000000000c */
[----:B------:R-:W-:-:S08]  /*3b50*/  DFMA R12, R8, R12, R8 ;  /* 0x0000000c080c722b */ /* 0x000fd00000000008 */
[----:B------:R-:W-:-:S08]  /*3b60*/  DFMA R8, -R10, R12, 1 ;  /* 0x3ff000000a08742b */ /* 0x000fd0000000010c */
[----:B------:R-:W-:-:S08]  /*3b70*/  DFMA R8, R12, R8, R12 ;  /* 0x000000080c08722b */ /* 0x000fd0000000000c */
[----:B------:R-:W-:Y:S01]  /*3b80*/  DMUL R8, R8, 8.11296384146066816958e+31 ;  /* 0x4690000008087828 */ /* 0x000fe20000000000 */
[----:B------:R-:W-:Y:S10]  /*3b90*/  BRA `(.L_x_53) ;  /* 0x0000000000087947 */ /* 0x000ff40003800000 */
.L_x_52:
[----:B------:R-:W-:Y:S01]  /*3ba0*/  LOP3.LUT R9, R19, 0x80000, RZ, 0xfc, !PT ;  /* 0x0008000013097812 */ /* 0x000fe200078efcff */
[----:B------:R-:W-:-:S07]  /*3bb0*/  IMAD.MOV.U32 R8, RZ, RZ, R18 ;  /* 0x000000ffff087224 */ /* 0x000fce00078e0012 */
.L_x_53:
[----:B------:R-:W-:Y:S05]  /*3bc0*/  BSYNC.RECONVERGENT B2 ;  /* 0x0000000000027941 */ /* 0x000fea0003800200 */
.L_x_51:
[----:B------:R-:W-:Y:S02]  /*3bd0*/  IMAD.MOV.U32 R12, RZ, RZ, R8 ;  /* 0x000000ffff0c7224 */ /* 0x000fe400078e0008 */
[----:B------:R-:W-:Y:S02]  /*3be0*/  IMAD.MOV.U32 R13, RZ, RZ, R9 ;  /* 0x000000ffff0d7224 */ /* 0x000fe400078e0009 */
[----:B------:R-:W-:Y:S02]  /*3bf0*/  IMAD.MOV.U32 R8, RZ, RZ, R0 ;  /* 0x000000ffff087224 */ /* 0x000fe400078e0000 */
[----:B------:R-:W-:-:S04]  /*3c00*/  IMAD.MOV.U32 R9, RZ, RZ, 0x0 ;  /* 0x00000000ff097424 */ /* 0x000fc800078e00ff */
[----:B------:R-:W-:Y:S05]  /*3c10*/  RET.REL.NODEC R8 `(_Z13time_marchingP7double4S0_P7double3S2_ddddddidPdS3_PiddP17curandStateXORWOWS3_i) ;  /* 0xffffffc008f87950 */ /* 0x000fea0003c3ffff */
        .weak           $__internal_1_$__cuda_sm20_div_rn_f64_full
        .type           $__internal_1_$__cuda_sm20_div_rn_f64_full,@function
        .size           $__internal_1_$__cuda_sm20_div_rn_f64_full,($__internal_2_$__cuda_sm20_dsqrt_rn_f64_mediumpath_v1 - $__internal_1_$__cuda_sm20_div_rn_f64_full)
$__internal_1_$__cuda_sm20_div_rn_f64_full:
[----:B------:R-:W-:Y:S01]  /*3c20*/  MOV R19, R8 ;  /* 0x0000000800137202 */ /* 0x000fe20000000f00 */
[----:B------:R-:W-:Y:S01]  /*3c30*/  IMAD.MOV.U32 R20, RZ, RZ, R0 ;  /* 0x000000ffff147224 */ /* 0x000fe200078e0000 */
[C---:B------:R-:W-:Y:S01]  /*3c40*/  FSETP.GEU.AND P0, PT, |R10|.reuse, 1.469367938527859385e-39, PT ;  /* 0x001000000a00780b */ /* 0x040fe20003f0e200 */
[----:B------:R-:W-:Y:S01]  /*3c50*/  IMAD.MOV.U32 R21, RZ, RZ, R10 ;  /* 0x000000ffff157224 */ /* 0x000fe200078e000a */
[C---:B------:R-:W-:Y:S01]  /*3c60*/  FSETP.GEU.AND P3, PT, |R19|.reuse, 1.469367938527859385e-39, PT ;  /* 0x001000001300780b */ /* 0x040fe20003f6e200 */
[----:B------:R-:W-:Y:S01]  /*3c70*/  IMAD.MOV.U32 R18, RZ, RZ, R11 ;  /* 0x000000ffff127224 */ /* 0x000fe200078e000b */
[----:B------:R-:W-:Y:S01]  /*3c80*/  LOP3.LUT R22, R10, 0x800fffff, RZ, 0xc0, !PT ;  /* 0x800fffff0a167812 */ /* 0x000fe200078ec0ff */
[----:B------:R-:W-:Y:S01]  /*3c90*/  BSSY.RECONVERGENT B1, `(.L_x_55) ;  /* 0x0000059000017945 */ /* 0x000fe20003800200 */
[----:B------:R-:W-:Y:S01]  /*3ca0*/  LOP3.LUT R8, R19, 0x7ff00000, RZ, 0xc0, !PT ;  /* 0x7ff0000013087812 */ /* 0x000fe200078ec0ff */
[----:B------:R-:W-:Y:S01]  /*3cb0*/  IMAD.MOV.U32 R74, RZ, RZ, R18 ;  /* 0x000000ffff4a7224 */ /* 0x000fe200078e0012 */
[----:B------:R-:W-:Y:S01]  /*3cc0*/  LOP3.LUT R23, R22, 0x3ff00000, RZ, 0xfc, !PT ;  /* 0x3ff0000016177812 */ /* 0x000fe200078efcff */
[----:B------:R-:W-:Y:S01]  /*3cd0*/  IMAD.MOV.U32 R22, RZ, RZ, R0 ;  /* 0x000000ffff167224 */ /* 0x000fe200078e0000 */
[----:B------:R-:W-:Y:S01]  /*3ce0*/  LOP3.LUT R10, R10, 0x7ff00000, RZ, 0xc0, !PT ;  /* 0x7ff000000a0a7812 */ /* 0x000fe200078ec0ff */
[----:B------:R-:W-:Y:S01]  /*3cf0*/  IMAD.MOV.U32 R0, RZ, RZ, 0x1ca00000 ;  /* 0x1ca00000ff007424 */ /* 0x000fe200078e00ff */
[----:B------:R-:W-:Y:S01]  /*3d00*/  MOV R72, 0x1 ;  /* 0x0000000100487802 */ /* 0x000fe20000000f00 */
[----:B------:R-:W-:Y:S01]  /*3d10*/  @!P0 DMUL R22, R20, 8.98846567431157953865e+307 ;  /* 0x7fe0000014168828 */ /* 0x000fe20000000000 */
[----:B------:R-:W-:Y:S01]  /*3d20*/  ISETP.GE.U32.AND P2, PT, R8, R10, PT ;  /* 0x0000000a0800720c */ /* 0x000fe20003f46070 */
[----:B------:R-:W-:Y:S01]  /*3d30*/  @!P3 IMAD.MOV.U32 R76, RZ, RZ, RZ ;  /* 0x000000ffff4cb224 */ /* 0x000fe200078e00ff */
[----:B------:R-:W-:-:S02]  /*3d40*/  @!P3 LOP3.LUT R11, R21, 0x7ff00000, RZ, 0xc0, !PT ;  /* 0x7ff00000150bb812 */ /* 0x000fc400078ec0ff */
[----:B------:R-:W-:Y:S01]  /*3d50*/  SEL R12, R0, 0x63400000, !P2 ;  /* 0x63400000000c7807 */ /* 0x000fe20005000000 */
[----:B------:R-:W0:Y:S01]  /*3d60*/  MUFU.RCP64H R73, R23 ;  /* 0x0000001700497308 */ /* 0x000e220000001800 */
[----:B------:R-:W-:Y:S02]  /*3d70*/  @!P3 ISETP.GE.U32.AND P4, PT, R8, R11, PT ;  /* 0x0000000b0800b20c */ /* 0x000fe40003f86070 */
[--C-:B------:R-:W-:Y:S02]  /*3d80*/  LOP3.LUT R75, R12, 0x800fffff, R19.reuse, 0xf8, !PT ;  /* 0x800fffff0c4b7812 */ /* 0x100fe400078ef813 */
[----:B------:R-:W-:Y:S02]  /*3d90*/  @!P3 SEL R11, R0, 0x63400000, !P4 ;  /* 0x63400000000bb807 */ /* 0x000fe40006000000 */
[----:B------:R-:W-:Y:S02]  /*3da0*/  @!P0 LOP3.LUT R10, R23, 0x7ff00000, RZ, 0xc0, !PT ;  /* 0x7ff00000170a8812 */ /* 0x000fe400078ec0ff */
[----:B------:R-:W-:-:S04]  /*3db0*/  @!P3 LOP3.LUT R11, R11, 0x80000000, R19, 0xf8, !PT ;  /* 0x800000000b0bb812 */ /* 0x000fc800078ef813 */
[----:B------:R-:W-:Y:S01]  /*3dc0*/  @!P3 LOP3.LUT R77, R11, 0x100000, RZ, 0xfc, !PT ;  /* 0x001000000b4db812 */ /* 0x000fe200078efcff */
[----:B------:R-:W-:-:S05]  /*3dd0*/  IMAD.MOV.U32 R11, RZ, RZ, R8 ;  /* 0x000000ffff0b7224 */ /* 0x000fca00078e0008 */
[----:B------:R-:W-:Y:S02]  /*3de0*/  @!P3 DFMA R74, R74, 2, -R76 ;  /* 0x400000004a4ab82b */ /* 0x000fe4000000084c */
[----:B0-----:R-:W-:-:S08]  /*3df0*/  DFMA R76, R72, -R22, 1 ;  /* 0x3ff00000484c742b */ /* 0x001fd00000000816 */
[----:B------:R-:W-:Y:S01]  /*3e00*/  DFMA R76, R76, R76, R76 ;  /* 0x0000004c4c4c722b */ /* 0x000fe2000000004c */
[----:B------:R-:W-:-:S05]  /*3e10*/  @!P3 LOP3.LUT R11, R75, 0x7ff00000, RZ, 0xc0, !PT ;  /* 0x7ff000004b0bb812 */ /* 0x000fca00078ec0ff */
[----:B------:R-:W-:Y:S02]  /*3e20*/  VIADD R12, R11, 0xffffffff ;  /* 0xffffffff0b0c7836 */ /* 0x000fe40000000000 */
[----:B------:R-:W-:-:S03]  /*3e30*/  DFMA R72, R72, R76, R72 ;  /* 0x0000004c4848722b */ /* 0x000fc60000000048 */
[----:B------:R-:W-:Y:S01]  /*3e40*/  ISETP.GT.U32.AND P0, PT, R12, 0x7feffffe, PT ;  /* 0x7feffffe0c00780c */ /* 0x000fe20003f04070 */
[----:B------:R-:W-:-:S04]  /*3e50*/  VIADD R12, R10, 0xffffffff ;  /* 0xffffffff0a0c7836 */ /* 0x000fc80000000000 */
[----:B------:R-:W-:Y:S01]  /*3e60*/  DFMA R78, R72, -R22, 1 ;  /* 0x3ff00000484e742b */ /* 0x000fe20000000816 */
[----:B------:R-:W-:-:S07]  /*3e70*/  ISETP.GT.U32.OR P0, PT, R12, 0x7feffffe, P0 ;  /* 0x7feffffe0c00780c */ /* 0x000fce0000704470 */
[----:B------:R-:W-:-:S08]  /*3e80*/  DFMA R78, R72, R78, R72 ;  /* 0x0000004e484e722b */ /* 0x000fd00000000048 */
[----:B------:R-:W-:-:S08]  /*3e90*/  DMUL R76, R78, R74 ;  /* 0x0000004a4e4c7228 */ /* 0x000fd00000000000 */
[----:B------:R-:W-:-:S08]  /*3ea0*/  DFMA R72, R76, -R22, R74 ;  /* 0x800000164c48722b */ /* 0x000fd0000000004a */
[----:B------:R-:W-:Y:S01]  /*3eb0*/  DFMA R72, R78, R72, R76 ;  /* 0x000000484e48722b */ /* 0x000fe2000000004c */
[----:B------:R-:W-:Y:S10]  /*3ec0*/  @P0 BRA `(.L_x_56) ;  /* 0x0000000000740947 */ /* 0x000ff40003800000 */
[----:B------:R-:W-:-:S04]  /*3ed0*/  LOP3.LUT R10, R21, 0x7ff00000, RZ, 0xc0, !PT ;  /* 0x7ff00000150a7812 */ /* 0x000fc800078ec0ff */
[CC--:B------:R-:W-:Y:S02]  /*3ee0*/  ISETP.GE.U32.AND P0, PT, R8.reuse, R10.reuse, PT ;  /* 0x0000000a0800720c */ /* 0x0c0fe40003f06070 */
[----:B------:R-:W-:Y:S01]  /*3ef0*/  VIADDMNMX R8, R8, -R10, 0xb9600000, !PT ;  /* 0xb960000008087446 */ /* 0x000fe2000780090a */
[----:B------:R-:W-:Y:S01]  /*3f00*/  IMAD.MOV.U32 R10, RZ, RZ, RZ ;  /* 0x000000ffff0a7224 */ /* 0x000fe200078e00ff */
[----:B------:R-:W-:Y:S02]  /*3f10*/  SEL R0, R0, 0x63400000, !P0 ;  /* 0x6340000000007807 */ /* 0x000fe40004000000 */
[----:B------:R-:W-:-:S05]  /*3f20*/  VIMNMX R8, PT, PT, R8, 0x46a00000, PT ;  /* 0x46a0000008087848 */ /* 0x000fca0003fe0100 */
[----:B------:R-:W-:-:S04]  /*3f30*/  IMAD.IADD R0, R8, 0x1, -R0 ;  /* 0x0000000108007824 */ /* 0x000fc800078e0a00 */
[----:B------:R-:W-:-:S06]  /*3f40*/  VIADD R11, R0, 0x7fe00000 ;  /* 0x7fe00000000b7836 */ /* 0x000fcc0000000000 */
[----:B------:R-:W-:-:S10]  /*3f50*/  DMUL R76, R72, R10 ;  /* 0x0000000a484c7228 */ /* 0x000fd40000000000 */
[----:B------:R-:W-:-:S13]  /*3f60*/  FSETP.GTU.AND P0, PT, |R77|, 1.469367938527859385e-39, PT ;  /* 0x001000004d00780b */ /* 0x000fda0003f0c200 */
[----:B------:R-:W-:Y:S05]  /*3f70*/  @P0 BRA `(.L_x_57) ;  /* 0x0000000000a80947 */ /* 0x000fea0003800000 */
[----:B------:R-:W-:Y:S01]  /*3f80*/  DFMA R22, R72, -R22, R74 ;  /* 0x800000164816722b */ /* 0x000fe2000000004a */
[----:B------:R-:W-:-:S09]  /*3f90*/  MOV R18, RZ ;  /* 0x000000ff00127202 */ /* 0x000fd20000000f00 */
[C---:B------:R-:W-:Y:S02]  /*3fa0*/  FSETP.NEU.AND P0, PT, R23.reuse, RZ, PT ;  /* 0x000000ff1700720b */ /* 0x040fe40003f0d000 */
[----:B------:R-:W-:-:S04]  /*3fb0*/  LOP3.LUT R20, R23, 0x80000000, R21, 0x48, !PT ;  /* 0x8000000017147812 */ /* 0x000fc800078e4815 */
[----:B------:R-:W-:-:S07]  /*3fc0*/  LOP3.LUT R19, R20, R11, RZ, 0xfc, !PT ;  /* 0x0000000b14137212 */ /* 0x000fce00078efcff */
[----:B------:R-:W-:Y:S05]  /*3fd0*/  @!P0 BRA `(.L_x_57) ;  /* 0x0000000000908947 */ /* 0x000fea0003800000 */
[----:B------:R-:W-:Y:S01]  /*3fe0*/  IMAD.MOV R11, RZ, RZ, -R0 ;  /* 0x000000ffff0b7224 */ /* 0x000fe200078e0a00 */
[----:B------:R-:W-:Y:S01]  /*3ff0*/  IADD3 R0, PT, PT, -R0, -0x43300000, RZ ;  /* 0xbcd0000000007810 */ /* 0x000fe20007ffe1ff */
[----:B------:R-:W-:-:S06]  /*4000*/  IMAD.MOV.U32 R10, RZ, RZ, RZ ;  /* 0x000000ffff0a7224 */ /* 0x000fcc00078e00ff */
[----:B------:R-:W-:Y:S02]  /*4010*/  DFMA R10, R76, -R10, R72 ;  /* 0x8000000a4c0a722b */ /* 0x000fe40000000048 */
[----:B------:R-:W-:-:S08]  /*4020*/  DMUL.RP R72, R72, R18 ;  /* 0x0000001248487228 */ /* 0x000fd00000008000 */
[----:B------:R-:W-:Y:S02]  /*4030*/  FSETP.NEU.AND P0, PT, |R11|, R0, PT ;  /* 0x000000000b00720b */ /* 0x000fe40003f0d200 */
[----:B------:R-:W-:Y:S02]  /*4040*/  LOP3.LUT R20, R73, R20, RZ, 0x3c, !PT ;  /* 0x0000001449147212 */ /* 0x000fe400078e3cff */
[----:B------:R-:W-:Y:S02]  /*4050*/  FSEL R0, R72, R76, !P0 ;  /* 0x0000004c48007208 */ /* 0x000fe40004000000 */
[----:B------:R-:W-:-:S03]  /*4060*/  FSEL R20, R20, R77, !P0 ;  /* 0x0000004d14147208 */ /* 0x000fc60004000000 */
[----:B------:R-:W-:Y:S02]  /*4070*/  IMAD.MOV.U32 R76, RZ, RZ, R0 ;  /* 0x000000ffff4c7224 */ /* 0x000fe400078e0000 */
[----:B------:R-:W-:Y:S01]  /*4080*/  IMAD.MOV.U32 R77, RZ, RZ, R20 ;  /* 0x000000ffff4d7224 */ /* 0x000fe200078e0014 */
[----:B------:R-:W-:Y:S06]  /*4090*/  BRA `(.L_x_57) ;  /* 0x0000000000607947 */ /* 0x000fec0003800000 */
.L_x_56:
[----:B------:R-:W-:-:S14]  /*40a0*/  DSETP.NAN.AND P0, PT, R18, R18, PT ;  /* 0x000000121200722a */ /* 0x000fdc0003f08000 */
[----:B------:R-:W-:Y:S05]  /*40b0*/  @P0 BRA `(.L_x_58) ;  /* 0x00000000004c0947 */ /* 0x000fea0003800000 */
[----:B------:R-:W-:-:S14]  /*40c0*/  DSETP.NAN.AND P0, PT, R20, R20, PT ;  /* 0x000000141400722a */ /* 0x000fdc0003f08000 */
[----:B------:R-:W-:Y:S05]  /*40d0*/  @P0 BRA `(.L_x_59) ;  /* 0x0000000000340947 */ /* 0x000fea0003800000 */
[----:B------:R-:W-:Y:S01]  /*40e0*/  ISETP.NE.AND P0, PT, R11, R10, PT ;  /* 0x0000000a0b00720c */ /* 0x000fe20003f05270 */
[----:B------:R-:W-:Y:S02]  /*40f0*/  IMAD.MOV.U32 R76, RZ, RZ, 0x0 ;  /* 0x00000000ff4c7424 */ /* 0x000fe400078e00ff */
[----:B------:R-:W-:-:S10]  /*4100*/  IMAD.MOV.U32 R77, RZ, RZ, -0x80000 ;  /* 0xfff80000ff4d7424 */ /* 0x000fd400078e00ff */
[----:B------:R-:W-:Y:S05]  /*4110*/  @!P0 BRA `(.L_x_57) ;  /* 0x0000000000408947 */ /* 0x000fea0003800000 */
[----:B------:R-:W-:Y:S02]  /*4120*/  ISETP.NE.AND P0, PT, R11, 0x7ff00000, PT ;  /* 0x7ff000000b00780c */ /* 0x000fe40003f05270 */
[----:B------:R-:W-:Y:S02]  /*4130*/  LOP3.LUT R18, R19, 0x80000000, R21, 0x48, !PT ;  /* 0x8000000013127812 */ /* 0x000fe400078e4815 */
[----:B------:R-:W-:-:S13]  /*4140*/  ISETP.EQ.OR P0, PT, R10, RZ, !P0 ;  /* 0x000000ff0a00720c */ /* 0x000fda0004702670 */
[----:B------:R-:W-:Y:S01]  /*4150*/  @P0 LOP3.LUT R0, R18, 0x7ff00000, RZ, 0xfc, !PT ;  /* 0x7ff0000012000812 */ /* 0x000fe200078efcff */
[----:B------:R-:W-:Y:S01]  /*4160*/  @!P0 IMAD.MOV.U32 R77, RZ, RZ, R18 ;  /* 0x000000ffff4d8224 */ /* 0x000fe200078e0012 */
[----:B------:R-:W-:Y:S01]  /*4170*/  @!P0 MOV R76, RZ ;  /* 0x000000ff004c8202 */ /* 0x000fe20000000f00 */
[----:B------:R-:W-:Y:S02]  /*4180*/  @P0 IMAD.MOV.U32 R76, RZ, RZ, RZ ;  /* 0x000000ffff4c0224 */ /* 0x000fe400078e00ff */
[----:B------:R-:W-:Y:S01]  /*4190*/  @P0 IMAD.MOV.U32 R77, RZ, RZ, R0 ;  /* 0x000000ffff4d0224 */ /* 0x000fe200078e0000 */
[----:B------:R-:W-:Y:S06]  /*41a0*/  BRA `(.L_x_57) ;  /* 0x00000000001c7947 */ /* 0x000fec0003800000 */
.L_x_59:
[----:B------:R-:W-:Y:S01]  /*41b0*/  LOP3.LUT R0, R21, 0x80000, RZ, 0xfc, !PT ;  /* 0x0008000015007812 */ /* 0x000fe200078efcff */
[----:B------:R-:W-:-:S04]  /*41c0*/  IMAD.MOV.U32 R76, RZ, RZ, R20 ;  /* 0x000000ffff4c7224 */ /* 0x000fc800078e0014 */
[----:B------:R-:W-:Y:S01]  /*41d0*/  IMAD.MOV.U32 R77, RZ, RZ, R0 ;  /* 0x000000ffff4d7224 */ /* 0x000fe200078e0000 */
[----:B------:R-:W-:Y:S06]  /*41e0*/  BRA `(.L_x_57) ;  /* 0x00000000000c7947 */ /* 0x000fec0003800000 */
.L_x_58:
[----:B------:R-:W-:Y:S01]  /*41f0*/  LOP3.LUT R0, R19, 0x80000, RZ, 0xfc, !PT ;  /* 0x0008000013007812 */ /* 0x000fe200078efcff */
[----:B------:R-:W-:-:S03]  /*4200*/  IMAD.MOV.U32 R76, RZ, RZ, R18 ;  /* 0x000000ffff4c7224 */ /* 0x000fc600078e0012 */
[----:B------:R-:W-:-:S07]  /*4210*/  MOV R77, R0 ;  /* 0x00000000004d7202 */ /* 0x000fce0000000f00 */
.L_x_57:
[----:B------:R-:W-:Y:S05]  /*4220*/  BSYNC.RECONVERGENT B1 ;  /* 0x0000000000017941 */ /* 0x000fea0003800200 */
.L_x_55:
[----:B------:R-:W-:Y:S02]  /*4230*/  IMAD.MOV.U32 R10, RZ, RZ, R9 ;  /* 0x000000ffff0a7224 */ /* 0x000fe400078e0009 */
[----:B------:R-:W-:Y:S02]  /*4240*/  IMAD.MOV.U32 R11, RZ, RZ, 0x0 ;  /* 0x00000000ff0b7424 */ /* 0x000fe400078e00ff */
[----:B------:R-:W-:Y:S02]  /*4250*/  IMAD.MOV.U32 R8, RZ, RZ, R76 ;  /* 0x000000ffff087224 */ /* 0x000fe400078e004c */
[----:B------:R-:W-:Y:S01]  /*4260*/  IMAD.MOV.U32 R0, RZ, RZ, R77 ;  /* 0x000000ffff007224 */ /* 0x000fe200078e004d */
[----:B------:R-:W-:Y:S06]  /*4270*/  RET.REL.NODEC R10 `(_Z13time_marchingP7double4S0_P7double3S2_ddddddidPdS3_PiddP17curandStateXORWOWS3_i) ;  /* 0xffffffbc0a607950 */ /* 0x000fec0003c3ffff */
        .weak           $__internal_2_$__cuda_sm20_dsqrt_rn_f64_mediumpath_v1
        .type           $__internal_2_$__cuda_sm20_dsqrt_rn_f64_mediumpath_v1,@function
        .size           $__internal_2_$__cuda_sm20_dsqrt_rn_f64_mediumpath_v1,($_Z13time_marchingP7double4S0_P7double3S2_ddddddidPdS3_PiddP17curandStateXORWOWS3_i$__internal_trig_reduction_slowpathd - $__internal_2_$__cuda_sm20_dsqrt_rn_f64_mediumpath_v1)
$__internal_2_$__cuda_sm20_dsqrt_rn_f64_mediumpath_v1:
[----:B------:R-:W-:Y:S01]  /*4280*/  ISETP.GE.U32.AND P0, PT, R4, -0x3400000, PT ;  /* 0xfcc000000400780c */ /* 0x000fe20003f06070 */
[----:B------:R-:W-:Y:S01]  /*4290*/  BSSY.RECONVERGENT B1, `(.L_x_60) ;  /* 0x0000028000017945 */ /* 0x000fe20003800200 */
[----:B------:R-:W-:Y:S01]  /*42a0*/  IMAD.MOV.U32 R6, RZ, RZ, R10 ;  /* 0x000000ffff067224 */ /* 0x000fe200078e000a */
[----:B------:R-:W-:Y:S01]  /*42b0*/  MOV R5, R9 ;  /* 0x0000000900057202 */ /* 0x000fe20000000f00 */
[----:B------:R-:W-:Y:S02]  /*42c0*/  IMAD.MOV.U32 R4, RZ, RZ, R8 ;  /* 0x000000ffff047224 */ /* 0x000fe400078e0008 */
[----:B------:R-:W-:Y:S02]  /*42d0*/  IMAD.MOV.U32 R2, RZ, RZ, R18 ;  /* 0x000000ffff027224 */ /* 0x000fe400078e0012 */
[----:B------:R-:W-:-:S05]  /*42e0*/  IMAD.MOV.U32 R3, RZ, RZ, R19 ;  /* 0x000000ffff037224 */ /* 0x000fca00078e0013 */
[----:B------:R-:W-:Y:S05]  /*42f0*/  @!P0 BRA `(.L_x_61) ;  /* 0x0000000000208947 */ /* 0x000fea0003800000 */
[----:B------:R-:W-:-:S10]  /*4300*/  DFMA.RM R2, R2, R6, R12 ;  /* 0x000000060202722b */ /* 0x000fd4000000400c */
[----:B------:R-:W-:-:S05]  /*4310*/  IADD3 R6, P0, PT, R2, 0x1, RZ ;  /* 0x0000000102067810 */ /* 0x000fca0007f1e0ff */
[----:B------:R-:W-:-:S06]  /*4320*/  IMAD.X R7, RZ, RZ, R3, P0 ;  /* 0x000000ffff077224 */ /* 0x000fcc00000e0603 */
[----:B------:R-:W-:-:S08]  /*4330*/  DFMA.RP R4, -R2, R6, R4 ;  /* 0x000000060204722b */ /* 0x000fd00000008104 */
[----:B------:R-:W-:-:S06]  /*4340*/  DSETP.GT.AND P0, PT, R4, RZ, PT ;  /* 0x000000ff0400722a */ /* 0x000fcc0003f04000 */
[----:B------:R-:W-:Y:S02]  /*4350*/  FSEL R2, R6, R2, P0 ;  /* 0x0000000206027208 */ /* 0x000fe40000000000 */
[----:B------:R-:W-:Y:S01]  /*4360*/  FSEL R3, R7, R3, P0 ;  /* 0x0000000307037208 */ /* 0x000fe20000000000 */
[----:B------:R-:W-:Y:S06]  /*4370*/  BRA `(.L_x_62) ;  /* 0x0000000000647947 */ /* 0x000fec0003800000 */
.L_x_61:
[----:B------:R-:W-:-:S14]  /*4380*/  DSETP.NE.AND P0, PT, R4, RZ, PT ;  /* 0x000000ff0400722a */ /* 0x000fdc0003f05000 */
[----:B------:R-:W-:Y:S05]  /*4390*/  @!P0 BRA `(.L_x_63) ;  /* 0x0000000000588947 */ /* 0x000fea0003800000 */
[----:B------:R-:W-:-:S13]  /*43a0*/  ISETP.GE.AND P0, PT, R5, RZ, PT ;  /* 0x000000ff0500720c */ /* 0x000fda0003f06270 */
[----:B------:R-:W-:Y:S02]  /*43b0*/  @!P0 IMAD.MOV.U32 R2, RZ, RZ, 0x0 ;  /* 0x00000000ff028424 */ /* 0x000fe400078e00ff */
[----:B------:R-:W-:Y:S01]  /*43c0*/  @!P0 IMAD.MOV.U32 R3, RZ, RZ, -0x80000 ;  /* 0xfff80000ff038424 */ /* 0x000fe200078e00ff */
[----:B------:R-:W-:Y:S06]  /*43d0*/  @!P0 BRA `(.L_x_62) ;  /* 0x00000000004c8947 */ /* 0x000fec0003800000 */
[----:B------:R-:W-:-:S13]  /*43e0*/  ISETP.GT.AND P0, PT, R5, 0x7fefffff, PT ;  /* 0x7fefffff0500780c */ /* 0x000fda0003f04270 */
[----:B------:R-:W-:Y:S05]  /*43f0*/  @P0 BRA `(.L_x_63) ;  /* 0x0000000000400947 */ /* 0x000fea0003800000 */
[----:B------:R-:W-:Y:S01]  /*4400*/  DMUL R2, R4, 8.11296384146066816958e+31 ;  /* 0x4690000004027828 */ /* 0x000fe20000000000 */
[----:B------:R-:W-:Y:S01]  /*4410*/  MOV R8, 0x0 ;  /* 0x0000000000087802 */ /* 0x000fe20000000f00 */
[----:B------:R-:W-:Y:S02]  /*4420*/  IMAD.MOV.U32 R4, RZ, RZ, RZ ;  /* 0x000000ffff047224 */ /* 0x000fe400078e00ff */
[----:B------:R-:W-:Y:S02]  /*4430*/  IMAD.MOV.U32 R9, RZ, RZ, 0x3fd80000 ;  /* 0x3fd80000ff097424 */ /* 0x000fe400078e00ff */
[----:B------:R-:W0:Y:S02]  /*4440*/  MUFU.RSQ64H R5, R3 ;  /* 0x0000000300057308 */ /* 0x000e240000001c00 */
[----:B0-----:R-:W-:-:S08]  /*4450*/  DMUL R6, R4, R4 ;  /* 0x0000000404067228 */ /* 0x001fd00000000000 */
[----:B------:R-:W-:-:S08]  /*4460*/  DFMA R6, R2, -R6, 1 ;  /* 0x3ff000000206742b */ /* 0x000fd00000000806 */
[----:B------:R-:W-:Y:S02]  /*4470*/  DFMA R8, R6, R8, 0.5 ;  /* 0x3fe000000608742b */ /* 0x000fe40000000008 */
[----:B------:R-:W-:-:S08]  /*4480*/  DMUL R6, R4, R6 ;  /* 0x0000000604067228 */ /* 0x000fd00000000000 */
[----:B------:R-:W-:-:S08]  /*4490*/  DFMA R6, R8, R6, R4 ;  /* 0x000000060806722b */ /* 0x000fd00000000004 */
[----:B------:R-:W-:Y:S02]  /*44a0*/  DMUL R4, R2, R6 ;  /* 0x0000000602047228 */ /* 0x000fe40000000000 */
[----:B------:R-:W-:-:S06]  /*44b0*/  VIADD R7, R7, 0xfff00000 ;  /* 0xfff0000007077836 */ /* 0x000fcc0000000000 */
[----:B------:R-:W-:-:S08]  /*44c0*/  DFMA R8, R4, -R4, R2 ;  /* 0x800000040408722b */ /* 0x000fd00000000002 */
[----:B------:R-:W-:-:S10]  /*44d0*/  DFMA R2, R6, R8, R4 ;  /* 0x000000080602722b */ /* 0x000fd40000000004 */
[----:B------:R-:W-:Y:S01]  /*44e0*/  VIADD R3, R3, 0xfcb00000 ;  /* 0xfcb0000003037836 */ /* 0x000fe20000000000 */
[----:B------:R-:W-:Y:S06]  /*44f0*/  BRA `(.L_x_62) ;  /* 0x0000000000047947 */ /* 0x000fec0003800000 */
.L_x_63:
[----:B------:R-:W-:-:S11]  /*4500*/  DADD R2, R4, R4 ;  /* 0x0000000004027229 */ /* 0x000fd60000000004 */
.L_x_62:
[----:B------:R-:W-:Y:S05]  /*4510*/  BSYNC.RECONVERGENT B1 ;  /* 0x0000000000017941 */ /* 0x000fea0003800200 */
.L_x_60:
[----:B------:R-:W-:Y:S02]  /*4520*/  IMAD.MOV.U32 R0, RZ, RZ, R2 ;  /* 0x000000ffff007224 */ /* 0x000fe400078e0002 */
[----:B------:R-:W-:Y:S01]  /*4530*/  IMAD.MOV.U32 R5, RZ, RZ, R3 ;  /* 0x000000ffff057224 */ /* 0x000fe200078e0003 */
[----:B------:R-:W-:Y:S01]  /*4540*/  MOV R3, 0x0 ;  /* 0x0000000000037802 */ /* 0x000fe20000000f00 */
[----:B------:R-:W-:-:S04]  /*4550*/  IMAD.MOV.U32 R2, RZ, RZ, R20 ;  /* 0x000000ffff027224 */ /* 0x000fc800078e0014 */
[----:B------:R-:W-:Y:S05]  /*4560*/  RET.REL.NODEC R2 `(_Z13time_marchingP7double4S0_P7double3S2_ddddddidPdS3_PiddP17curandStateXORWOWS3_i) ;  /* 0xffffffb802a47950 */ /* 0x000fea0003c3ffff */
        .type           $_Z13time_marchingP7double4S0_P7double3S2_ddddddidPdS3_PiddP17curandStateXORWOWS3_i$__internal_trig_reduction_slowpathd,@function
        .size           $_Z13time_marchingP7double4S0_P7double3S2_ddddddidPdS3_PiddP17curandStateXORWOWS3_i$__internal_trig_reduction_slowpathd,(.L_x_116 - $_Z13time_marchingP7double4S0_P7double3S2_ddddddidPdS3_PiddP17curandStateXORWOWS3_i$__internal_trig_reduction_slowpathd)
$_Z13time_marchingP7double4S0_P7double3S2_ddddddidPdS3_PiddP17curandStateXORWOWS3_i$__internal_trig_reduction_slowpathd:
[----:B------:R-:W-:Y:S01]  /*4570*/  SHF.R.U32.HI R13, RZ, 0x14, R12 ;  /* 0x00000014ff0d7819 */ /* 0x000fe2000001160c */
[----:B------:R-:W-:Y:S02]  /*4580*/  IMAD.MOV.U32 R4, RZ, RZ, R0 ;  /* 0x000000ffff047224 */ /* 0x000fe400078e0000 */
[----:B------:R-:W-:Y:S01]  /*4590*/  IMAD.MOV.U32 R3, RZ, RZ, R12 ;  /* 0x000000ffff037224 */ /* 0x000fe200078e000c */
[----:B------:R-:W-:Y:S01]  /*45a0*/  LOP3.LUT R5, R13, 0x7ff, RZ, 0xc0, !PT ;  /* 0x000007ff0d057812 */ /* 0x000fe200078ec0ff */
[----:B------:R-:W-:-:S03]  /*45b0*/  IMAD.MOV.U32 R2, RZ, RZ, RZ ;  /* 0x000000ffff027224 */ /* 0x000fc600078e00ff */
[----:B------:R-:W-:-:S13]  /*45c0*/  ISETP.NE.AND P0, PT, R5, 0x7ff, PT ;  /* 0x000007ff0500780c */ /* 0x000fda0003f05270 */
[----:B------:R-:W-:Y:S05]  /*45d0*/  @!P0 BRA `(.L_x_64) ;  /* 0x0000000800448947 */ /* 0x000fea0003800000 */
[----:B------:R-:W-:Y:S01]  /*45e0*/  VIADD R0, R5, 0xfffffc00 ;  /* 0xfffffc0005007836 */ /* 0x000fe20000000000 */
[----:B------:R-:W-:Y:S01]  /*45f0*/  BSSY.RECONVERGENT B3, `(.L_x_65) ;  /* 0x000002e000037945 */ /* 0x000fe20003800200 */
[----:B------:R-:W-:-:S03]  /*4600*/  CS2R R24, SRZ ;  /* 0x0000000000187805 */ /* 0x000fc6000001ff00 */
[----:B------:R-:W-:Y:S02]  /*4610*/  SHF.R.U32.HI R41, RZ, 0x6, R0 ;  /* 0x00000006ff297819 */ /* 0x000fe40000011600 */
[----:B------:R-:W-:Y:S02]  /*4620*/  ISETP.GE.U32.AND P0, PT, R0, 0x80, PT ;  /* 0x000000800000780c */ /* 0x000fe40003f06070 */
[C---:B------:R-:W-:Y:S02]  /*4630*/  IADD3 R0, PT, PT, -R41.reuse, 0x13, RZ ;  /* 0x0000001329007810 */ /* 0x040fe40007ffe1ff */
[----:B------:R-:W-:Y:S02]  /*4640*/  IADD3 R2, PT, PT, -R41, 0xf, RZ ;  /* 0x0000000f29027810 */ /* 0x000fe40007ffe1ff */
[----:B------:R-:W-:-:S04]  /*4650*/  SEL R18, R0, 0x12, P0 ;  /* 0x0000001200127807 */ /* 0x000fc80000000000 */
[----:B------:R-:W-:-:S13]  /*4660*/  ISETP.GE.AND P0, PT, R2, R18, PT ;  /* 0x000000120200720c */ /* 0x000fda0003f06270 */
[----:B------:R-:W-:Y:S05]  /*4670*/  @P0 BRA `(.L_x_66) ;  /* 0x0000000000940947 */ /* 0x000fea0003800000 */
[----:B------:R-:W0:Y:S01]  /*4680*/  LDC.64 R20, c[0x0][0x358] ;  /* 0x0000d600ff147b82 */ /* 0x000e220000000a00 */
[C---:B------:R-:W-:Y:S01]  /*4690*/  SHF.L.U64.HI R3, R4.reuse, 0xb, R3 ;  /* 0x0000000b04037819 */ /* 0x040fe20000010203 */
[----:B------:R-:W-:Y:S01]  /*46a0*/  HFMA2 R6, -RZ, RZ, 0, 0 ;  /* 0x00000000ff067431 */ /* 0x000fe200000001ff */
[----:B------:R-:W-:Y:S01]  /*46b0*/  BSSY.RECONVERGENT B4, `(.L_x_67) ;  /* 0x0000020000047945 */ /* 0x000fe20003800200 */
[----:B------:R-:W-:Y:S01]  /*46c0*/  IMAD.SHL.U32 R19, R4, 0x800, RZ ;  /* 0x0000080004137824 */ /* 0x000fe200078e00ff */
[----:B------:R-:W-:Y:S01]  /*46d0*/  IADD3 R0, PT, PT, RZ, -R41, -R18 ;  /* 0x80000029ff007210 */ /* 0x000fe20007ffe812 */
[----:B------:R-:W-:Y:S01]  /*46e0*/  IMAD.MOV.U32 R7, RZ, RZ, R2 ;  /* 0x000000ffff077224 */ /* 0x000fe200078e0002 */
[----:B------:R-:W-:Y:S02]  /*46f0*/  CS2R R24, SRZ ;  /* 0x0000000000187805 */ /* 0x000fe4000001ff00 */
[----:B------:R-:W-:-:S07]  /*4700*/  LOP3.LUT R43, R3, 0x80000000, RZ, 0xfc, !PT ;  /* 0x80000000032b7812 */ /* 0x000fce00078efcff */
.L_x_68:
[----:B------:R-:W1:Y:S01]  /*4710*/  LDC.64 R2, c[0x4][0x40] ;  /* 0x01001000ff027b82 */ /* 0x000e620000000a00 */
[----:B0-----:R-:W-:Y:S02]  /*4720*/  R2UR UR6, R20 ;  /* 0x00000000140672ca */ /* 0x001fe400000e0000 */
[----:B------:R-:W-:Y:S01]  /*4730*/  R2UR UR7, R21 ;  /* 0x00000000150772ca */ /* 0x000fe200000e0000 */
[----:B-1----:R-:W-:-:S12]  /*4740*/  IMAD.WIDE R2, R7, 0x8, R2 ;  /* 0x0000000807027825 */ /* 0x002fd800078e0202 */
[----:B------:R-:W2:Y:S01]  /*4750*/  LDG.E.64.CONSTANT R2, desc[UR6][R2.64] ;  /* 0x0000000602027981 */ /* 0x000ea2000c1e9b00 */
[----:B------:R-:W-:Y:S01]  /*4760*/  VIADD R0, R0, 0x1 ;  /* 0x0000000100007836 */ /* 0x000fe20000000000 */
[----:B------:R-:W-:Y:S01]  /*4770*/  IADD3 R7, PT, PT, R7, 0x1, RZ ;  /* 0x0000000107077810 */ /* 0x000fe20007ffe0ff */
[----:B--2---:R-:W-:-:S04]  /*4780*/  IMAD.WIDE.U32 R4, P2, R2, R19, R24 ;  /* 0x0000001302047225 */ /* 0x004fc80007840018 */
[----:B------:R-:W-:Y:S02]  /*4790*/  IMAD R11, R2, R43, RZ ;  /* 0x0000002b020b7224 */ /* 0x000fe400078e02ff */
[CC--:B------:R-:W-:Y:S02]  /*47a0*/  IMAD R24, R3.reuse, R19.reuse, RZ ;  /* 0x0000001303187224 */ /* 0x0c0fe400078e02ff */
[----:B------:R-:W-:Y:S01]  /*47b0*/  IMAD.HI.U32 R25, R3, R19, RZ ;  /* 0x0000001303197227 */ /* 0x000fe200078e00ff */
[----:B------:R-:W-:-:S03]  /*47c0*/  IADD3 R5, P0, PT, R11, R5, RZ ;  /* 0x000000050b057210 */ /* 0x000fc60007f1e0ff */
[----:B------:R-:W-:Y:S01]  /*47d0*/  IMAD R11, R6, 0x8, R1 ;  /* 0x00000008060b7824 */ /* 0x000fe200078e0201 */
[----:B------:R-:W-:Y:S01]  /*47e0*/  IADD3 R5, P1, PT, R24, R5, RZ ;  /* 0x0000000518057210 */ /* 0x000fe20007f3e0ff */
[----:B------:R-:W-:-:S04]  /*47f0*/  IMAD.HI.U32 R24, R2, R43, RZ ;  /* 0x0000002b02187227 */ /* 0x000fc800078e00ff */
[----:B------:R-:W-:Y:S01]  /*4800*/  IMAD.X R2, RZ, RZ, R24, P2 ;  /* 0x000000ffff027224 */ /* 0x000fe200010e0618 */
[----:B------:R1:W-:Y:S01]  /*4810*/  STL.64 [R11], R4 ;  /* 0x000000040b007387 */ /* 0x0003e20000100a00 */
[----:B------:R-:W-:-:S03]  /*4820*/  IMAD.HI.U32 R40, R3, R43, RZ ;  /* 0x0000002b03287227 */ /* 0x000fc600078e00ff */
[----:B------:R-:W-:Y:S01]  /*4830*/  IADD3.X R2, P0, PT, R25, R2, RZ, P0, !PT ;  /* 0x0000000219027210 */ /* 0x000fe2000071e4ff */
[----:B------:R-:W-:Y:S02]  /*4840*/  IMAD R3, R3, R43, RZ ;  /* 0x0000002b03037224 */ /* 0x000fe400078e02ff */
[----:B------:R-:W-:-:S03]  /*4850*/  VIADD R6, R6, 0x1 ;  /* 0x0000000106067836 */ /* 0x000fc60000000000 */
[----:B------:R-:W-:Y:S01]  /*4860*/  IADD3.X R24, P1, PT, R3, R2, RZ, P1, !PT ;  /* 0x0000000203187210 */ /* 0x000fe20000f3e4ff */
[----:B------:R-:W-:Y:S01]  /*4870*/  IMAD.X R2, RZ, RZ, R40, P0 ;  /* 0x000000ffff027224 */ /* 0x000fe200000e0628 */
[----:B------:R-:W-:-:S03]  /*4880*/  ISETP.NE.AND P0, PT, R0, -0xf, PT ;  /* 0xfffffff10000780c */ /* 0x000fc60003f05270 */
[----:B------:R-:W-:-:S10]  /*4890*/  IMAD.X R25, RZ, RZ, R2, P1 ;  /* 0x000000ffff197224 */ /* 0x000fd400008e0602 */
[----:B-1----:R-:W-:Y:S05]  /*48a0*/  @P0 BRA `(.L_x_68) ;  /* 0xfffffffc00980947 */ /* 0x002fea000383ffff */
[----:B------:R-:W-:Y:S05]  /*48b0*/  BSYNC.RECONVERGENT B4 ;  /* 0x0000000000047941 */ /* 0x000fea0003800200 */
.L_x_67:
[----:B------:R-:W-:-:S07]  /*48c0*/  IMAD.MOV.U32 R2, RZ, RZ, R18 ;  /* 0x000000ffff027224 */ /* 0x000fce00078e0012 */
.L_x_66:
[----:B------:R-:W-:Y:S05]  /*48d0*/  BSYNC.RECONVERGENT B3 ;  /* 0x0000000000037941 */ /* 0x000fea0003800200 */
.L_x_65:
[----:B------:R-:W-:Y:S01]  /*48e0*/  LOP3.LUT P0, R43, R13, 0x3f, RZ, 0xc0, !PT ;  /* 0x0000003f0d2b7812 */ /* 0x000fe2000780c0ff */
[----:B------:R-:W-:-:S04]  /*48f0*/  IMAD.IADD R0, R41, 0x1, R2 ;  /* 0x0000000129007824 */ /* 0x000fc800078e0202 */
[----:B------:R-:W-:-:S05]  /*4900*/  IMAD.U32 R41, R0, 0x8, R1 ;  /* 0x0000000800297824 */ /* 0x000fca00078e0001 */
[----:B------:R0:W-:Y:S04]  /*4910*/  STL.64 [R41+-0x78], R24 ;  /* 0xffff881829007387 */ /* 0x0001e80000100a00 */
[----:B------:R-:W2:Y:S04]  /*4920*/  @P0 LDL.64 R6, [R1+0x8] ;  /* 0x0000080001060983 */ /* 0x000ea80000100a00 */
[----:B------:R-:W3:Y:S04]  /*4930*/  LDL.64 R20, [R1+0x10] ;  /* 0x0000100001147983 */ /* 0x000ee80000100a00 */
[----:B------:R-:W4:Y:S01]  /*4940*/  LDL.64 R2, [R1+0x18] ;  /* 0x0000180001027983 */ /* 0x000f220000100a00 */
[----:B------:R-:W-:Y:S01]  /*4950*/  @P0 LOP3.LUT R0, R43, 0x3f, RZ, 0x3c, !PT ;  /* 0x0000003f2b000812 */ /* 0x000fe200078e3cff */
[----:B------:R-:W-:Y:S01]  /*4960*/  BSSY.RECONVERGENT B3, `(.L_x_69) ;  /* 0x0000034000037945 */ /* 0x000fe20003800200 */
[----:B--2---:R-:W-:-:S02]  /*4970*/  @P0 SHF.R.U64 R5, R6, 0x1, R7 ;  /* 0x0000000106050819 */ /* 0x004fc40000001207 */
[----:B------:R-:W-:Y:S02]  /*4980*/  @P0 SHF.R.U32.HI R7, RZ, 0x1, R7 ;  /* 0x00000001ff070819 */ /* 0x000fe40000011607 */
[--C-:B---3--:R-:W-:Y:S02]  /*4990*/  @P0 SHF.R.U32.HI R19, RZ, 0x1, R21.reuse ;  /* 0x00000001ff130819 */ /* 0x108fe40000011615 */
[C---:B------:R-:W-:Y:S02]  /*49a0*/  @P0 SHF.R.U64 R13, R20.reuse, 0x1, R21 ;  /* 0x00000001140d0819 */ /* 0x040fe40000001215 */
[CC--:B------:R-:W-:Y:S02]  /*49b0*/  @P0 SHF.L.U32 R11, R20.reuse, R43.reuse, RZ ;  /* 0x0000002b140b0219 */ /* 0x0c0fe400000006ff */
[----:B------:R-:W-:Y:S02]  /*49c0*/  @P0 SHF.R.U64 R4, R5, R0, R7 ;  /* 0x0000000005040219 */ /* 0x000fe40000001207 */
[----:B------:R-:W-:-:S02]  /*49d0*/  @P0 SHF.L.U64.HI R6, R20, R43, R21 ;  /* 0x0000002b14060219 */ /* 0x000fc40000010215 */
[-C--:B------:R-:W-:Y:S02]  /*49e0*/  @P0 SHF.R.U32.HI R5, RZ, R0.reuse, R7 ;  /* 0x00000000ff050219 */ /* 0x080fe40000011607 */
[----:B----4-:R-:W-:Y:S02]  /*49f0*/  @P0 SHF.L.U32 R7, R2, R43, RZ ;  /* 0x0000002b02070219 */ /* 0x010fe400000006ff */
[----:B------:R-:W-:Y:S02]  /*4a00*/  @P0 SHF.R.U64 R18, R13, R0, R19 ;  /* 0x000000000d120219 */ /* 0x000fe40000001213 */
[----:B------:R-:W-:Y:S02]  /*4a10*/  @P0 LOP3.LUT R20, R11, R4, RZ, 0xfc, !PT ;  /* 0x000000040b140212 */ /* 0x000fe400078efcff */
[----:B------:R-:W-:Y:S02]  /*4a20*/  @P0 LOP3.LUT R21, R6, R5, RZ, 0xfc, !PT ;  /* 0x0000000506150212 */ /* 0x000fe400078efcff */
[----:B------:R-:W-:-:S02]  /*4a30*/  @P0 SHF.L.U64.HI R5, R2, R43, R3 ;  /* 0x0000002b02050219 */ /* 0x000fc40000010203 */
[----:B------:R-:W-:Y:S01]  /*4a40*/  @P0 LOP3.LUT R2, R7, R18, RZ, 0xfc, !PT ;  /* 0x0000001207020212 */ /* 0x000fe200078efcff */
[C---:B------:R-:W-:Y:S01]  /*4a50*/  IMAD.SHL.U32 R7, R20.reuse, 0x4, RZ ;  /* 0x0000000414077824 */ /* 0x040fe200078e00ff */
[----:B------:R-:W-:Y:S02]  /*4a60*/  @P0 SHF.R.U32.HI R0, RZ, R0, R19 ;  /* 0x00000000ff000219 */ /* 0x000fe40000011613 */
[----:B------:R-:W-:Y:S02]  /*4a70*/  SHF.L.U64.HI R19, R20, 0x2, R21 ;  /* 0x0000000214137819 */ /* 0x000fe40000010215 */
[----:B------:R-:W-:Y:S02]  /*4a80*/  @P0 LOP3.LUT R3, R5, R0, RZ, 0xfc, !PT ;  /* 0x0000000005030212 */ /* 0x000fe400078efcff */
[----:B------:R-:W-:Y:S02]  /*4a90*/  SHF.L.W.U32.HI R21, R21, 0x2, R2 ;  /* 0x0000000215157819 */ /* 0x000fe40000010e02 */
[----:B------:R-:W-:-:S02]  /*4aa0*/  IADD3 RZ, P0, PT, RZ, -R7, RZ ;  /* 0x80000007ffff7210 */ /* 0x000fc40007f1e0ff */
[----:B------:R-:W-:Y:S02]  /*4ab0*/  LOP3.LUT R0, RZ, R19, RZ, 0x33, !PT ;  /* 0x00000013ff007212 */ /* 0x000fe400078e33ff */
[----:B------:R-:W-:Y:S02]  /*4ac0*/  SHF.L.W.U32.HI R2, R2, 0x2, R3 ;  /* 0x0000000202027819 */ /* 0x000fe40000010e03 */
[----:B------:R-:W-:Y:S02]  /*4ad0*/  LOP3.LUT R4, RZ, R21, RZ, 0x33, !PT ;  /* 0x00000015ff047212 */ /* 0x000fe400078e33ff */
[----:B------:R-:W-:Y:S02]  /*4ae0*/  IADD3.X R0, P0, PT, RZ, R0, RZ, P0, !PT ;  /* 0x00000000ff007210 */ /* 0x000fe4000071e4ff */
[----:B------:R-:W-:Y:S02]  /*4af0*/  LOP3.LUT R5, RZ, R2, RZ, 0x33, !PT ;  /* 0x00000002ff057212 */ /* 0x000fe400078e33ff */
[----:B------:R-:W-:-:S02]  /*4b00*/  IADD3.X R4, P1, PT, RZ, R4, RZ, P0, !PT ;  /* 0x00000004ff047210 */ /* 0x000fc4000073e4ff */
[----:B------:R-:W-:-:S03]  /*4b10*/  ISETP.GT.U32.AND P2, PT, R21, -0x1, PT ;  /* 0xffffffff1500780c */ /* 0x000fc60003f44070 */
[----:B------:R-:W-:Y:S01]  /*4b20*/  IMAD.X R5, RZ, RZ, R5, P1 ;  /* 0x000000ffff057224 */ /* 0x000fe200008e0605 */
[----:B------:R-:W-:-:S04]  /*4b30*/  ISETP.GT.AND.EX P0, PT, R2, -0x1, PT, P2 ;  /* 0xffffffff0200780c */ /* 0x000fc80003f04320 */
[----:B------:R-:W-:Y:S02]  /*4b40*/  SEL R13, R2, R5, P0 ;  /* 0x00000005020d7207 */ /* 0x000fe40000000000 */
[----:B------:R-:W-:Y:S02]  /*4b50*/  SEL R11, R21, R4, P0 ;  /* 0x00000004150b7207 */ /* 0x000fe40000000000 */
[----:B------:R-:W-:Y:S02]  /*4b60*/  ISETP.NE.U32.AND P1, PT, R13, RZ, PT ;  /* 0x000000ff0d00720c */ /* 0x000fe40003f25070 */
[----:B------:R-:W-:Y:S02]  /*4b70*/  SEL R18, R19, R0, P0 ;  /* 0x0000000013127207 */ /* 0x000fe40000000000 */
[----:B------:R-:W-:Y:S02]  /*4b80*/  SEL R4, R11, R13, !P1 ;  /* 0x0000000d0b047207 */ /* 0x000fe40004800000 */
[----:B------:R-:W-:-:S04]  /*4b90*/  @!P0 IADD3 R7, PT, PT, -R7, RZ, RZ ;  /* 0x000000ff07078210 */ /* 0x000fc80007ffe1ff */
[----:B------:R-:W1:Y:S02]  /*4ba0*/  FLO.U32 R4, R4 ;  /* 0x0000000400047300 */ /* 0x000e6400000e0000 */
[C---:B-1----:R-:W-:Y:S02]  /*4bb0*/  IADD3 R5, PT, PT, -R4.reuse, 0x1f, RZ ;  /* 0x0000001f04057810 */ /* 0x042fe40007ffe1ff */
[----:B------:R-:W-:-:S03]  /*4bc0*/  IADD3 R6, PT, PT, -R4, 0x3f, RZ ;  /* 0x0000003f04067810 */ /* 0x000fc60007ffe1ff */
[----:B------:R-:W-:-:S05]  /*4bd0*/  @P1 IMAD.MOV R6, RZ, RZ, R5 ;  /* 0x000000ffff061224 */ /* 0x000fca00078e0205 */
[----:B------:R-:W-:-:S13]  /*4be0*/  ISETP.NE.AND P1, PT, R6, RZ, PT ;  /* 0x000000ff0600720c */ /* 0x000fda0003f25270 */
[----:B0-----:R-:W-:Y:S05]  /*4bf0*/  @!P1 BRA `(.L_x_70) ;  /* 0x0000000000289947 */ /* 0x001fea0003800000 */
[C---:B------:R-:W-:Y:S02]  /*4c00*/  LOP3.LUT R0, R6.reuse, 0x3f, RZ, 0xc0, !PT ;  /* 0x0000003f06007812 */ /* 0x040fe400078ec0ff */
[--C-:B------:R-:W-:Y:S02]  /*4c10*/  SHF.R.U64 R5, R7, 0x1, R18.reuse ;  /* 0x0000000107057819 */ /* 0x100fe40000001212 */
[----:B------:R-:W-:Y:S02]  /*4c20*/  SHF.R.U32.HI R7, RZ, 0x1, R18 ;  /* 0x00000001ff077819 */ /* 0x000fe40000011612 */
[----:B------:R-:W-:Y:S02]  /*4c30*/  LOP3.LUT R4, R6, 0x3f, RZ, 0xc, !PT ;  /* 0x0000003f06047812 */ /* 0x000fe400078e0cff */
[CC--:B------:R-:W-:Y:S02]  /*4c40*/  SHF.L.U64.HI R13, R11.reuse, R0.reuse, R13 ;  /* 0x000000000b0d7219 */ /* 0x0c0fe4000001020d */
[----:B------:R-:W-:-:S02]  /*4c50*/  SHF.L.U32 R11, R11, R0, RZ ;  /* 0x000000000b0b7219 */ /* 0x000fc400000006ff */
[-CC-:B------:R-:W-:Y:S02]  /*4c60*/  SHF.R.U64 R0, R5, R4.reuse, R7.reuse ;  /* 0x0000000405007219 */ /* 0x180fe40000001207 */
[----:B------:R-:W-:Y:S02]  /*4c70*/  SHF.R.U32.HI R4, RZ, R4, R7 ;  /* 0x00000004ff047219 */ /* 0x000fe40000011607 */
[----:B------:R-:W-:Y:S02]  /*4c80*/  LOP3.LUT R11, R11, R0, RZ, 0xfc, !PT ;  /* 0x000000000b0b7212 */ /* 0x000fe400078efcff */
[----:B------:R-:W-:-:S07]  /*4c90*/  LOP3.LUT R13, R13, R4, RZ, 0xfc, !PT ;  /* 0x000000040d0d7212 */ /* 0x000fce00078efcff */
.L_x_70:
[----:B------:R-:W-:Y:S05]  /*4ca0*/  BSYNC.RECONVERGENT B3 ;  /* 0x0000000000037941 */ /* 0x000fea0003800200 */
.L_x_69:
[----:B------:R-:W-:-:S04]  /*4cb0*/  IMAD.WIDE.U32 R18, R11, 0x2168c235, RZ ;  /* 0x2168c2350b127825 */ /* 0x000fc800078e00ff */
[----:B------:R-:W-:Y:S01]  /*4cc0*/  IMAD.MOV.U32 R4, RZ, RZ, R19 ;  /* 0x000000ffff047224 */ /* 0x000fe200078e0013 */
[----:B------:R-:W-:Y:S01]  /*4cd0*/  IADD3 RZ, P1, PT, R18, R18, RZ ;  /* 0x0000001212ff7210 */ /* 0x000fe20007f3e0ff */
[----:B------:R-:W-:Y:S02]  /*4ce0*/  IMAD.MOV.U32 R5, RZ, RZ, RZ ;  /* 0x000000ffff057224 */ /* 0x000fe400078e00ff */
[----:B------:R-:W-:-:S04]  /*4cf0*/  IMAD.HI.U32 R0, R13, -0x36f0255e, RZ ;  /* 0xc90fdaa20d007827 */ /* 0x000fc800078e00ff */
[----:B------:R-:W-:-:S04]  /*4d00*/  IMAD.WIDE.U32 R4, R11, -0x36f0255e, R4 ;  /* 0xc90fdaa20b047825 */ /* 0x000fc800078e0004 */
[----:B------:R-:W-:-:S04]  /*4d10*/  IMAD.WIDE.U32 R4, P2, R13, 0x2168c235, R4 ;  /* 0x2168c2350d047825 */ /* 0x000fc80007840004 */
[----:B------:R-:W-:Y:S01]  /*4d20*/  IMAD R13, R13, -0x36f0255e, RZ ;  /* 0xc90fdaa20d0d7824 */ /* 0x000fe200078e02ff */
[----:B------:R-:W-:Y:S01]  /*4d30*/  IADD3.X RZ, P1, PT, R4, R4, RZ, P1, !PT ;  /* 0x0000000404ff7210 */ /* 0x000fe20000f3e4ff */
[----:B------:R-:W-:-:S03]  /*4d40*/  IMAD.X R0, RZ, RZ, R0, P2 ;  /* 0x000000ffff007224 */ /* 0x000fc600010e0600 */
[----:B------:R-:W-:-:S04]  /*4d50*/  IADD3 R5, P2, PT, R13, R5, RZ ;  /* 0x000000050d057210 */ /* 0x000fc80007f5e0ff */
[C---:B------:R-:W-:Y:S01]  /*4d60*/  ISETP.GT.U32.AND P3, PT, R5.reuse, RZ, PT ;  /* 0x000000ff0500720c */ /* 0x040fe20003f64070 */
[----:B------:R-:W-:Y:S01]  /*4d70*/  IMAD.X R0, RZ, RZ, R0, P2 ;  /* 0x000000ffff007224 */ /* 0x000fe200010e0600 */
[----:B------:R-:W-:-:S04]  /*4d80*/  IADD3.X R4, P2, PT, R5, R5, RZ, P1, !PT ;  /* 0x0000000505047210 */ /* 0x000fc80000f5e4ff */
[C---:B------:R-:W-:Y:S01]  /*4d90*/  ISETP.GT.AND.EX P1, PT, R0.reuse, RZ, PT, P3 ;  /* 0x000000ff0000720c */ /* 0x040fe20003f24330 */
[----:B------:R-:W-:-:S03]  /*4da0*/  IMAD.X R7, R0, 0x1, R0, P2 ;  /* 0x0000000100077824 */ /* 0x000fc600010e0600 */
[----:B------:R-:W-:Y:S02]  /*4db0*/  SEL R4, R4, R5, P1 ;  /* 0x0000000504047207 */ /* 0x000fe40000800000 */
[----:B------:R-:W-:Y:S02]  /*4dc0*/  SEL R5, R7, R0, P1 ;  /* 0x0000000007057207 */ /* 0x000fe40000800000 */
[----:B------:R-:W-:Y:S02]  /*4dd0*/  IADD3 R4, P2, PT, R4, 0x1, RZ ;  /* 0x0000000104047810 */ /* 0x000fe40007f5e0ff */
[----:B------:R-:W-:Y:S02]  /*4de0*/  SEL R7, RZ, 0xffffffff, !P1 ;  /* 0xffffffffff077807 */ /* 0x000fe40004800000 */
[----:B------:R-:W-:Y:S01]  /*4df0*/  LOP3.LUT P1, R0, R12, 0x80000000, RZ, 0xc0, !PT ;  /* 0x800000000c007812 */ /* 0x000fe2000782c0ff */
[----:B------:R-:W-:Y:S01]  /*4e00*/  IMAD.X R5, RZ, RZ, R5, P2 ;  /* 0x000000ffff057224 */ /* 0x000fe200010e0605 */
[----:B------:R-:W-:-:S02]  /*4e10*/  IADD3 R6, PT, PT, R7, -R6, RZ ;  /* 0x8000000607067210 */ /* 0x000fc40007ffe0ff */
[----:B------:R-:W-:Y:S02]  /*4e20*/  SHF.R.U32.HI R7, RZ, 0x1e, R3 ;  /* 0x0000001eff077819 */ /* 0x000fe40000011603 */
[----:B------:R-:W-:Y:S01]  /*4e30*/  SHF.R.U64 R4, R4, 0xa, R5 ;  /* 0x0000000a04047819 */ /* 0x000fe20000001205 */
[----:B------:R-:W-:Y:S01]  /*4e40*/  IMAD.SHL.U32 R3, R6, 0x100000, RZ ;  /* 0x0010000006037824 */ /* 0x000fe200078e00ff */
[----:B------:R-:W-:Y:S02]  /*4e50*/  LEA.HI R2, R2, R7, RZ, 0x1 ;  /* 0x0000000702027211 */ /* 0x000fe400078f08ff */
[----:B------:R-:W-:Y:S02]  /*4e60*/  IADD3 R4, P2, PT, R4, 0x1, RZ ;  /* 0x0000000104047810 */ /* 0x000fe40007f5e0ff */
[----:B------:R-:W-:Y:S01]  /*4e70*/  @!P0 LOP3.LUT R0, R0, 0x80000000, RZ, 0x3c, !PT ;  /* 0x8000000000008812 */ /* 0x000fe200078e3cff */
[----:B------:R-:W-:Y:S01]  /*4e80*/  @P1 IMAD.MOV R2, RZ, RZ, -R2 ;  /* 0x000000ffff021224 */ /* 0x000fe200078e0a02 */
[----:B------:R-:W-:-:S04]  /*4e90*/  LEA.HI.X R5, R5, RZ, RZ, 0x16, P2 ;  /* 0x000000ff05057211 */ /* 0x000fc800010fb4ff */
[--C-:B------:R-:W-:Y:S02]  /*4ea0*/  SHF.R.U64 R4, R4, 0x1, R5.reuse ;  /* 0x0000000104047819 */ /* 0x100fe40000001205 */
[----:B------:R-:W-:Y:S02]  /*4eb0*/  SHF.R.U32.HI R6, RZ, 0x1, R5 ;  /* 0x00000001ff067819 */ /* 0x000fe40000011605 */
[----:B------:R-:W-:-:S04]  /*4ec0*/  IADD3 R4, P2, P3, RZ, RZ, R4 ;  /* 0x000000ffff047210 */ /* 0x000fc80007b5e004 */
[----:B------:R-:W-:-:S04]  /*4ed0*/  IADD3.X R3, PT, PT, R3, 0x3fe00000, R6, P2, P3 ;  /* 0x3fe0000003037810 */ /* 0x000fc800017e6406 */
[----:B------:R-:W-:-:S07]  /*4ee0*/  LOP3.LUT R3, R3, R0, RZ, 0xfc, !PT ;  /* 0x0000000003037212 */ /* 0x000fce00078efcff */
.L_x_64:
[----:B------:R-:W-:Y:S02]  /*4ef0*/  IMAD.MOV.U32 R11, RZ, RZ, 0x0 ;  /* 0x00000000ff0b7424 */ /* 0x000fe400078e00ff */
[----:B------:R-:W-:Y:S02]  /*4f00*/  IMAD.MOV.U32 R0, RZ, RZ, R2 ;  /* 0x000000ffff007224 */ /* 0x000fe400078e0002 */
[----:B------:R-:W-:Y:S01]  /*4f10*/  IMAD.MOV.U32 R2, RZ, RZ, R4 ;  /* 0x000000ffff027224 */ /* 0x000fe200078e0004 */
[----:B------:R-:W-:Y:S06]  /*4f20*/  RET.REL.NODEC R10 `(_Z13time_marchingP7double4S0_P7double3S2_ddddddidPdS3_PiddP17curandStateXORWOWS3_i) ;  /* 0xffffffb00a347950 */ /* 0x000fec0003c3ffff */
.L_x_71:
[----:B------:R-:W-:-:S00]  /*4f30*/  BRA `(.L_x_71) ;  /* 0xfffffffc00fc7947 */ /* 0x000fc0000383ffff */
[----:B------:R-:W-:-:S00]  /*4f40*/  NOP ;  /* 0x0000000000007918 */ /* 0x000fc00000000000 */
        /* <DEDUP_REMOVED lines=11> */
.L_x_116:


//--------------------- .text._Z29calculate_BodyWallInteractionP7double3S0_P7double4S2_S_ddi --------------------------
	.section	.text._Z29calculate_BodyWallInteractionP7double3S0_P7double4S2_S_ddi,"ax",@progbits
	.align	128
        .global         _Z29calculate_BodyWallInteractionP7double3S0_P7double4S2_S_ddi
        .type           _Z29calculate_BodyWallInteractionP7double3S0_P7double4S2_S_ddi,@function
        .size           _Z29calculate_BodyWallInteractionP7double3S0_P7double4S2_S_ddi,(.L_x_118 - _Z29calculate_BodyWallInteractionP7double3S0_P7double4S2_S_ddi)
        .other          _Z29calculate_BodyWallInteractionP7double3S0_P7double4S2_S_ddi,@"STO_CUDA_ENTRY STV_DEFAULT"
_Z29calculate_BodyWallInteractionP7double3S0_P7double4S2_S_ddi:
.text._Z29calculate_BodyWallInteractionP7double3S0_P7double4S2_S_ddi:
[----:B------:R-:W-:Y:S01]  /*0000*/  LDC R1, c[0x0][0x37c] ;  /* 0x0000df00ff017b82 */ /* 0x000fe20000000800 */
[----:B------:R-:W0:Y:S07]  /*0010*/  S2R R3, SR_TID.X ;  /* 0x0000000000037919 */ /* 0x000e2e0000002100 */
[----:B------:R-:W0:Y:S01]  /*0020*/  S2UR UR4, SR_CTAID.X ;  /* 0x00000000000479c3 */ /* 0x000e220000002500 */
[----:B------:R-:W1:Y:S07]  /*0030*/  LDCU UR5, c[0x0][0x3c8] ;  /* 0x00007900ff0577ac */ /* 0x000e6e0008000800 */
[----:B------:R-:W0:Y:S02]  /*0040*/  LDC R0, c[0x0][0x360] ;  /* 0x0000d800ff007b82 */ /* 0x000e240000000800 */
[----:B0-----:R-:W-:-:S05]  /*0050*/  IMAD R0, R0, UR4, R3 ;  /* 0x0000000400007c24 */ /* 0x001fca000f8e0203 */
[----:B-1----:R-:W-:-:S13]  /*0060*/  ISETP.GE.AND P0, PT, R0, UR5, PT ;  /* 0x0000000500007c0c */ /* 0x002fda000bf06270 */
[----:B------:R-:W-:Y:S05]  /*0070*/  @P0 EXIT ;  /* 0x000000000000094d */ /* 0x000fea0003800000 */
[----:B------:R-:W0:Y:S01]  /*0080*/  LDC.64 R2, c[0x0][0x390] ;  /* 0x0000e400ff027b82 */ /* 0x000e220000000a00 */
[----:B------:R-:W1:Y:S01]  /*0090*/  LDCU.64 UR4, c[0x0][0x358] ;  /* 0x00006b00ff0477ac */ /* 0x000e620008000a00 */
[----:B------:R-:W2:Y:S06]  /*00a0*/  LDCU.128 UR8, c[0x0][0x3a0] ;  /* 0x00007400ff0877ac */ /* 0x000eac0008000c00 */
[----:B------:R-:W3:Y:S01]  /*00b0*/  LDC.64 R8, c[0x0][0x398] ;  /* 0x0000e600ff087b82 */ /* 0x000ee20000000a00 */
[----:B------:R-:W4:Y:S01]  /*00c0*/  LDCU.128 UR12, c[0x0][0x3b0] ;  /* 0x00007600ff0c77ac */ /* 0x000f220008000c00 */
[----:B0-----:R-:W-:-:S05]  /*00d0*/  IMAD.WIDE R2, R0, 0x20, R2 ;  /* 0x0000002000027825 */ /* 0x001fca00078e0202 */
[----:B-1----:R-:W5:Y:S01]  /*00e0*/  LDG.E.128 R4, desc[UR4][R2.64] ;  /* 0x0000000402047981 */ /* 0x002f62000c1e1d00 */
[----:B---3--:R-:W-:-:S03]  /*00f0*/  IMAD.WIDE R8, R0, 0x20, R8 ;  /* 0x0000002000087825 */ /* 0x008fc600078e0208 */
[----:B------:R-:W3:Y:S04]  /*0100*/  LDG.E.128 R12, desc[UR4][R2.64+0x10] ;  /* 0x00001004020c7981 */ /* 0x000ee8000c1e1d00 */
[----:B------:R-:W4:Y:S04]  /*0110*/  LDG.E.128 R24, desc[UR4][R8.64] ;  /* 0x0000000408187981 */ /* 0x000f28000c1e1d00 */
[----:B------:R0:W3:Y:S01]  /*0120*/  LDG.E.128 R20, desc[UR4][R8.64+0x10] ;  /* 0x0000100408147981 */ /* 0x0000e2000c1e1d00 */
[----:B------:R-:W-:Y:S01]  /*0130*/  BSSY.RECONVERGENT B0, `(.L_x_72) ;  /* 0x00000a7000007945 */ /* 0x000fe20003800200 */
[----:B------:R-:W-:-:S02]  /*0140*/  CS2R R38, SRZ ;  /* 0x0000000000267805 */ /* 0x000fc4000001ff00 */
[----:B------:R-:W-:Y:S02]  /*0150*/  CS2R R32, SRZ ;  /* 0x0000000000207805 */ /* 0x000fe4000001ff00 */
[----:B------:R-:W-:Y:S02]  /*0160*/  CS2R R30, SRZ ;  /* 0x00000000001e7805 */ /* 0x000fe4000001ff00 */
[----:B------:R-:W-:Y:S01]  /*0170*/  CS2R R28, SRZ ;  /* 0x00000000001c7805 */ /* 0x000fe2000001ff00 */
[----:B-----5:R-:W-:-:S14]  /*0180*/  DSETP.GTU.AND P0, PT, R6, RZ, PT ;  /* 0x000000ff0600722a */ /* 0x020fdc0003f0c000 */
[----:B--2---:R-:W-:Y:S02]  /*0190*/  @!P0 DADD R16, -RZ, |UR10| ;  /* 0x4000000aff108e29 */ /* 0x004fe40008000100 */
[----:B------:R-:W-:Y:S02]  /*01a0*/  @P0 DADD R16, -RZ, -|UR10| ;  /* 0xc000000aff100e29 */ /* 0x000fe40008000100 */
[----:B------:R-:W-:Y:S02]  /*01b0*/  @!P0 DADD R10, -RZ, |UR8| ;  /* 0x40000008ff0a8e29 */ /* 0x000fe40008000100 */
[----:B------:R-:W-:-:S04]  /*01c0*/  @P0 DADD R10, -RZ, -|UR8| ;  /* 0xc0000008ff0a0e29 */ /* 0x000fc80008000100 */
[-C--:B----4-:R-:W-:Y:S02]  /*01d0*/  DMUL R26, R26, R16.reuse ;  /* 0x000000101a1a7228 */ /* 0x090fe40000000000 */
[----:B------:R-:W-:Y:S02]  /*01e0*/  @!P0 DADD R18, -RZ, -|UR14| ;  /* 0xc000000eff128e29 */ /* 0x000fe40008000100 */
[----:B0-----:R-:W-:Y:S02]  /*01f0*/  @!P0 DADD R8, -RZ, |UR12| ;  /* 0x4000000cff088e29 */ /* 0x001fe40008000100 */
[----:B------:R-:W-:Y:S02]  /*0200*/  DMUL R6, R6, R16 ;  /* 0x0000001006067228 */ /* 0x000fe40000000000 */
[----:B------:R-:W-:Y:S02]  /*0210*/  DFMA R24, R24, R10, R26 ;  /* 0x0000000a1818722b */ /* 0x000fe4000000001a */
[----:B------:R-:W-:-:S02]  /*0220*/  @P0 DADD R18, -RZ, |UR14| ;  /* 0x4000000eff120e29 */ /* 0x000fc40008000100 */
[----:B------:R-:W-:Y:S02]  /*0230*/  @P0 DADD R8, -RZ, -|UR12| ;  /* 0xc000000cff080e29 */ /* 0x000fe40008000100 */
[----:B------:R-:W-:-:S04]  /*0240*/  DFMA R2, R4, R10, R6 ;  /* 0x0000000a0402722b */ /* 0x000fc80000000006 */
[----:B------:R-:W-:Y:S02]  /*0250*/  DMUL R18, R18, R16 ;  /* 0x0000001012127228 */ /* 0x000fe40000000000 */
[-C--:B---3--:R-:W-:Y:S02]  /*0260*/  DFMA R6, R20, R8.reuse, R24 ;  /* 0x000000081406722b */ /* 0x088fe40000000018 */
[----:B------:R-:W-:-:S04]  /*0270*/  DFMA R2, R12, R8, R2 ;  /* 0x000000080c02722b */ /* 0x000fc80000000002 */
[----:B------:R-:W-:Y:S02]  /*0280*/  DFMA R18, R4, R10, R18 ;  /* 0x0000000a0412722b */ /* 0x000fe40000000012 */
[----:B------:R-:W-:-:S06]  /*0290*/  DFMA R22, R14, |R6|, R22 ;  /* 0x400000060e16722b */ /* 0x000fcc0000000016 */
[----:B------:R-:W-:Y:S02]  /*02a0*/  DFMA R4, RZ, R8, R18 ;  /* 0x00000008ff04722b */ /* 0x000fe40000000012 */
[----:B------:R-:W-:-:S08]  /*02b0*/  DADD R2, -R2, R22 ;  /* 0x0000000002027229 */ /* 0x000fd00000000116 */
[----:B------:R-:W-:-:S08]  /*02c0*/  DADD R4, R4, R2 ;  /* 0x0000000004047229 */ /* 0x000fd00000000002 */
[----:B------:R-:W-:Y:S01]  /*02d0*/  DSETP.GT.AND P0, PT, R4, RZ, PT ;  /* 0x000000ff0400722a */ /* 0x000fe20003f04000 */
[----:B------:R-:W-:Y:S02]  /*02e0*/  CS2R R12, SRZ ;  /* 0x00000000000c7805 */ /* 0x000fe4000001ff00 */
[----:B------:R-:W-:-:S11]  /*02f0*/  CS2R R2, SRZ ;  /* 0x0000000000027805 */ /* 0x000fd6000001ff00 */
[----:B------:R-:W-:Y:S05]  /*0300*/  @!P0 BRA `(.L_x_73) ;  /* 0x0000000800248947 */ /* 0x000fea0003800000 */
[----:B------:R-:W0:Y:S01]  /*0310*/  LDCU UR6, c[0x0][0x3c4] ;  /* 0x00007880ff0677ac */ /* 0x000e220008000800 */
[----:B------:R-:W1:Y:S01]  /*0320*/  LDC.64 R18, c[0x0][0x3c0] ;  /* 0x0000f000ff127b82 */ /* 0x000e620000000a00 */
[----:B------:R-:W-:Y:S01]  /*0330*/  IMAD.MOV.U32 R2, RZ, RZ, 0x1 ;  /* 0x00000001ff027424 */ /* 0x000fe200078e00ff */
[----:B------:R-:W-:Y:S01]  /*0340*/  FSETP.GEU.AND P1, PT, |R5|, 6.5827683646048100446e-37, PT ;  /* 0x036000000500780b */ /* 0x000fe20003f2e200 */
[----:B------:R-:W-:Y:S01]  /*0350*/  BSSY.RECONVERGENT B1, `(.L_x_74) ;  /* 0x0000016000017945 */ /* 0x000fe20003800200 */
[----:B0-----:R-:W1:Y:S03]  /*0360*/  MUFU.RCP64H R3, UR6 ;  /* 0x0000000600037d08 */ /* 0x001e660008001800 */
[----:B-1----:R-:W-:-:S08]  /*0370*/  DFMA R12, R2, -R18, 1 ;  /* 0x3ff00000020c742b */ /* 0x002fd00000000812 */
[----:B------:R-:W-:-:S08]  /*0380*/  DFMA R12, R12, R12, R12 ;  /* 0x0000000c0c0c722b */ /* 0x000fd0000000000c */
[----:B------:R-:W-:-:S08]  /*0390*/  DFMA R12, R2, R12, R2 ;  /* 0x0000000c020c722b */ /* 0x000fd00000000002 */
[----:B------:R-:W-:-:S08]  /*03a0*/  DFMA R2, R12, -R18, 1 ;  /* 0x3ff000000c02742b */ /* 0x000fd00000000812 */
[----:B------:R-:W-:-:S08]  /*03b0*/  DFMA R2, R12, R2, R12 ;  /* 0x000000020c02722b */ /* 0x000fd0000000000c */
[----:B------:R-:W-:-:S08]  /*03c0*/  DMUL R12, R4, R2 ;  /* 0x00000002040c7228 */ /* 0x000fd00000000000 */
[----:B------:R-:W-:-:S08]  /*03d0*/  DFMA R18, R12, -R18, R4 ;  /* 0x800000120c12722b */ /* 0x000fd00000000004 */
[----:B------:R-:W-:-:S10]  /*03e0*/  DFMA R2, R2, R18, R12 ;  /* 0x000000120202722b */ /* 0x000fd4000000000c */
[----:B------:R-:W-:-:S05]  /*03f0*/  FFMA R12, RZ, UR6, R3 ;  /* 0x00000006ff0c7c23 */ /* 0x000fca0008000003 */
[----:B------:R-:W-:-:S13]  /*0400*/  FSETP.GT.AND P0, PT, |R12|, 1.469367938527859385e-39, PT ;  /* 0x001000000c00780b */ /* 0x000fda0003f04200 */
[----:B------:R-:W-:Y:S05]  /*0410*/  @P0 BRA P1, `(.L_x_75) ;  /* 0x0000000000240947 */ /* 0x000fea0000800000 */
[----:B------:R-:W0:Y:S01]  /*0420*/  LDCU.64 UR6, c[0x0][0x3c0] ;  /* 0x00007800ff0677ac */ /* 0x000e220008000a00 */
[----:B------:R-:W-:Y:S01]  /*0430*/  IMAD.MOV.U32 R20, RZ, RZ, R4 ;  /* 0x000000ffff147224 */ /* 0x000fe200078e0004 */
[----:B------:R-:W-:Y:S01]  /*0440*/  MOV R2, 0x490 ;  /* 0x0000049000027802 */ /* 0x000fe20000000f00 */
[----:B------:R-:W-:Y:S02]  /*0450*/  IMAD.MOV.U32 R21, RZ, RZ, R5 ;  /* 0x000000ffff157224 */ /* 0x000fe400078e0005 */
[----:B0-----:R-:W-:Y:S02]  /*0460*/  IMAD.U32 R22, RZ, RZ, UR6 ;  /* 0x00000006ff167e24 */ /* 0x001fe4000f8e00ff */
[----:B------:R-:W-:-:S07]  /*0470*/  IMAD.U32 R23, RZ, RZ, UR7 ;  /* 0x00000007ff177e24 */ /* 0x000fce000f8e00ff */
[----:B------:R-:W-:Y:S05]  /*0480*/  CALL.REL.NOINC `($__internal_4_$__cuda_sm20_div_rn_f64_full) ;  /* 0x00000008009c7944 */ /* 0x000fea0003c00000 */
[----:B------:R-:W-:Y:S02]  /*0490*/  IMAD.MOV.U32 R2, RZ, RZ, R36 ;  /* 0x000000ffff027224 */ /* 0x000fe400078e0024 */
[----:B------:R-:W-:-:S07]  /*04a0*/  IMAD.MOV.U32 R3, RZ, RZ, R37 ;  /* 0x000000ffff037224 */ /* 0x000fce00078e0025 */
.L_x_75:
[----:B------:R-:W-:Y:S05]  /*04b0*/  BSYNC.RECONVERGENT B1 ;  /* 0x0000000000017941 */ /* 0x000fea0003800200 */
.L_x_74:
[----:B------:R-:W-:Y:S01]  /*04c0*/  IMAD.MOV.U32 R4, RZ, RZ, 0x652b82fe ;  /* 0x652b82feff047424 */ /* 0x000fe200078e00ff */
[----:B------:R-:W-:Y:S01]  /*04d0*/  UMOV UR6, 0xfefa39ef ;  /* 0xfefa39ef00067882 */ /* 0x000fe20000000000 */
[----:B------:R-:W-:Y:S01]  /*04e0*/  IMAD.MOV.U32 R5, RZ, RZ, 0x3ff71547 ;  /* 0x3ff71547ff057424 */ /* 0x000fe200078e00ff */
[----:B------:R-:W-:Y:S01]  /*04f0*/  UMOV UR7, 0x3fe62e42 ;  /* 0x3fe62e4200077882 */ /* 0x000fe20000000000 */
[----:B------:R-:W-:Y:S01]  /*0500*/  FSETP.GEU.AND P0, PT, |R3|, 4.1917929649353027344, PT ;  /* 0x4086232b0300780b */ /* 0x000fe20003f0e200 */
[----:B------:R-:W-:Y:S03]  /*0510*/  BSSY.RECONVERGENT B1, `(.L_x_76) ;  /* 0x000003f000017945 */ /* 0x000fe60003800200 */
[----:B------:R-:W-:-:S08]  /*0520*/  DFMA R4, R2, R4, 6.75539944105574400000e+15 ;  /* 0x433800000204742b */ /* 0x000fd00000000004 */
[----:B------:R-:W-:-:S08]  /*0530*/  DADD R18, R4, -6.75539944105574400000e+15 ;  /* 0xc338000004127429 */ /* 0x000fd00000000000 */
[----:B------:R-:W-:Y:S01]  /*0540*/  DFMA R12, R18, -UR6, R2 ;  /* 0x80000006120c7c2b */ /* 0x000fe20008000002 */
[----:B------:R-:W-:Y:S01]  /*0550*/  UMOV UR6, 0x3b39803f ;  /* 0x3b39803f00067882 */ /* 0x000fe20000000000 */
[----:B------:R-:W-:-:S06]  /*0560*/  UMOV UR7, 0x3c7abc9e ;  /* 0x3c7abc9e00077882 */ /* 0x000fcc0000000000 */
[----:B------:R-:W-:Y:S01]  /*0570*/  DFMA R18, R18, -UR6, R12 ;  /* 0x8000000612127c2b */ /* 0x000fe2000800000c */
[----:B------:R-:W-:Y:S01]  /*0580*/  UMOV UR6, 0x69ce2bdf ;  /* 0x69ce2bdf00067882 */ /* 0x000fe20000000000 */
[----:B------:R-:W-:Y:S01]  /*0590*/  IMAD.MOV.U32 R12, RZ, RZ, -0x35dec16 ;  /* 0xfca213eaff0c7424 */ /* 0x000fe200078e00ff */
[----:B------:R-:W-:Y:S01]  /*05a0*/  UMOV UR7, 0x3e5ade15 ;  /* 0x3e5ade1500077882 */ /* 0x000fe20000000000 */
[----:B------:R-:W-:-:S06]  /*05b0*/  IMAD.MOV.U32 R13, RZ, RZ, 0x3e928af3 ;  /* 0x3e928af3ff0d7424 */ /* 0x000fcc00078e00ff */
[----:B------:R-:W-:Y:S01]  /*05c0*/  DFMA R12, R18, UR6, R12 ;  /* 0x00000006120c7c2b */ /* 0x000fe2000800000c */
[----:B------:R-:W-:Y:S01]  /*05d0*/  UMOV UR6, 0x62401315 ;  /* 0x6240131500067882 */ /* 0x000fe20000000000 */
[----:B------:R-:W-:-:S06]  /*05e0*/  UMOV UR7, 0x3ec71dee ;  /* 0x3ec71dee00077882 */ /* 0x000fcc0000000000 */
[----:B------:R-:W-:Y:S01]  /*05f0*/  DFMA R12, R18, R12, UR6 ;  /* 0x00000006120c7e2b */ /* 0x000fe2000800000c */
[----:B------:R-:W-:Y:S01]  /*0600*/  UMOV UR6, 0x7c89eb71 ;  /* 0x7c89eb7100067882 */ /* 0x000fe20000000000 */
[----:B------:R-:W-:-:S06]  /*0610*/  UMOV UR7, 0x3efa0199 ;  /* 0x3efa019900077882 */ /* 0x000fcc0000000000 */
[----:B------:R-:W-:Y:S01]  /*0620*/  DFMA R20, R18, R12, UR6 ;  /* 0x0000000612147e2b */ /* 0x000fe2000800000c */
[----:B------:R-:W-:Y:S01]  /*0630*/  UMOV UR6, 0x14761f65 ;  /* 0x14761f6500067882 */ /* 0x000fe20000000000 */
[----:B------:R-:W0:Y:S01]  /*0640*/  LDC R12, c[0x0][0x3c4] ;  /* 0x0000f100ff0c7b82 */ /* 0x000e220000000800 */
[----:B------:R-:W-:-:S05]  /*0650*/  UMOV UR7, 0x3f2a01a0 ;  /* 0x3f2a01a000077882 */ /* 0x000fca0000000000 */
[----:B------:R-:W-:Y:S01]  /*0660*/  DFMA R20, R18, R20, UR6 ;  /* 0x0000000612147e2b */ /* 0x000fe20008000014 */
[----:B------:R-:W-:Y:S01]  /*0670*/  UMOV UR6, 0x1852b7af ;  /* 0x1852b7af00067882 */ /* 0x000fe20000000000 */
[----:B------:R-:W-:-:S06]  /*0680*/  UMOV UR7, 0x3f56c16c ;  /* 0x3f56c16c00077882 */ /* 0x000fcc0000000000 */
[----:B------:R-:W-:Y:S01]  /*0690*/  DFMA R22, R18, R20, UR6 ;  /* 0x0000000612167e2b */ /* 0x000fe20008000014 */
[----:B------:R-:W-:Y:S01]  /*06a0*/  UMOV UR6, 0x11122322 ;  /* 0x1112232200067882 */ /* 0x000fe20000000000 */
[----:B------:R-:W1:Y:S01]  /*06b0*/  LDC.64 R20, c[0x0][0x3c0] ;  /* 0x0000f000ff147b82 */ /* 0x000e620000000a00 */
[----:B------:R-:W-:-:S05]  /*06c0*/  UMOV UR7, 0x3f811111 ;  /* 0x3f81111100077882 */ /* 0x000fca0000000000 */
[----:B------:R-:W-:Y:S01]  /*06d0*/  DFMA R24, R18, R22, UR6 ;  /* 0x0000000612187e2b */ /* 0x000fe20008000016 */
[----:B------:R-:W-:Y:S01]  /*06e0*/  UMOV UR6, 0x555502a1 ;  /* 0x555502a100067882 */ /* 0x000fe20000000000 */
[----:B0-----:R-:W1:Y:S01]  /*06f0*/  MUFU.RCP64H R23, R12 ;  /* 0x0000000c00177308 */ /* 0x001e620000001800 */
[----:B------:R-:W-:Y:S01]  /*0700*/  UMOV UR7, 0x3fa55555 ;  /* 0x3fa5555500077882 */ /* 0x000fe20000000000 */
[----:B------:R-:W-:-:S04]  /*0710*/  VIADD R22, R12, 0x300402 ;  /* 0x003004020c167836 */ /* 0x000fc80000000000 */
[----:B------:R-:W-:Y:S01]  /*0720*/  DFMA R24, R18, R24, UR6 ;  /* 0x0000000612187e2b */ /* 0x000fe20008000018 */
[----:B------:R-:W-:Y:S01]  /*0730*/  UMOV UR6, 0x55555511 ;  /* 0x5555551100067882 */ /* 0x000fe20000000000 */
[----:B------:R-:W-:Y:S01]  /*0740*/  UMOV UR7, 0x3fc55555 ;  /* 0x3fc5555500077882 */ /* 0x000fe20000000000 */
[----:B------:R-:W-:-:S05]  /*0750*/  FSETP.GEU.AND P2, PT, |R22|, 5.8789094863358348022e-39, PT ;  /* 0x004004021600780b */ /* 0x000fca0003f4e200 */
[----:B------:R-:W-:Y:S01]  /*0760*/  DFMA R24, R18, R24, UR6 ;  /* 0x0000000612187e2b */ /* 0x000fe20008000018 */
[----:B------:R-:W-:Y:S01]  /*0770*/  UMOV UR6, 0xb ;  /* 0x0000000b00067882 */ /* 0x000fe20000000000 */
[----:B------:R-:W-:Y:S01]  /*0780*/  UMOV UR7, 0x3fe00000 ;  /* 0x3fe0000000077882 */ /* 0x000fe20000000000 */
[----:B-1----:R-:W-:-:S05]  /*0790*/  DFMA R26, R22, -R20, 1 ;  /* 0x3ff00000161a742b */ /* 0x002fca0000000814 */
[----:B------:R-:W-:-:S03]  /*07a0*/  DFMA R24, R18, R24, UR6 ;  /* 0x0000000612187e2b */ /* 0x000fc60008000018 */
[----:B------:R-:W-:-:S05]  /*07b0*/  DFMA R26, R26, R26, R26 ;  /* 0x0000001a1a1a722b */ /* 0x000fca000000001a */
[----:B------:R-:W-:-:S03]  /*07c0*/  DFMA R24, R18, R24, 1 ;  /* 0x3ff000001218742b */ /* 0x000fc60000000018 */
[----:B------:R-:W-:-:S05]  /*07d0*/  DFMA R26, R22, R26, R22 ;  /* 0x0000001a161a722b */ /* 0x000fca0000000016 */
[----:B------:R-:W-:-:S03]  /*07e0*/  DFMA R18, R18, R24, 1 ;  /* 0x3ff000001212742b */ /* 0x000fc60000000018 */
[----:B------:R-:W-:-:S08]  /*07f0*/  DFMA R20, R26, -R20, 1 ;  /* 0x3ff000001a14742b */ /* 0x000fd00000000814 */
[----:B------:R-:W-:Y:S01]  /*0800*/  DFMA R20, R26, R20, R26 ;  /* 0x000000141a14722b */ /* 0x000fe2000000001a */
[----:B------:R-:W-:Y:S02]  /*0810*/  IMAD R27, R4, 0x100000, R19 ;  /* 0x00100000041b7824 */ /* 0x000fe400078e0213 */
[----:B------:R-:W-:Y:S01]  /*0820*/  IMAD.MOV.U32 R26, RZ, RZ, R18 ;  /* 0x000000ffff1a7224 */ /* 0x000fe200078e0012 */
[----:B------:R-:W-:Y:S07]  /*0830*/  @!P0 BRA `(.L_x_77) ;  /* 0x0000000000308947 */ /* 0x000fee0003800000 */
[----:B------:R-:W-:Y:S01]  /*0840*/  FSETP.GEU.AND P1, PT, |R3|, 4.2275390625, PT ;  /* 0x408748000300780b */ /* 0x000fe20003f2e200 */
[C---:B------:R-:W-:Y:S02]  /*0850*/  DADD R22, R2.reuse, +INF ;  /* 0x7ff0000002167429 */ /* 0x040fe40000000000 */
[----:B------:R-:W-:-:S08]  /*0860*/  DSETP.GEU.AND P0, PT, R2, RZ, PT ;  /* 0x000000ff0200722a */ /* 0x000fd00003f0e000 */
[----:B------:R-:W-:Y:S02]  /*0870*/  FSEL R26, R22, RZ, P0 ;  /* 0x000000ff161a7208 */ /* 0x000fe40000000000 */
[----:B------:R-:W-:Y:S02]  /*0880*/  @!P1 LEA.HI R5, R4, R4, RZ, 0x1 ;  /* 0x0000000404059211 */ /* 0x000fe400078f08ff */
[----:B------:R-:W-:Y:S02]  /*0890*/  FSEL R27, R23, RZ, P0 ;  /* 0x000000ff171b7208 */ /* 0x000fe40000000000 */
[----:B------:R-:W-:-:S05]  /*08a0*/  @!P1 SHF.R.S32.HI R5, RZ, 0x1, R5 ;  /* 0x00000001ff059819 */ /* 0x000fca0000011405 */
[----:B------:R-:W-:Y:S02]  /*08b0*/  @!P1 IMAD.IADD R2, R4, 0x1, -R5 ;  /* 0x0000000104029824 */ /* 0x000fe400078e0a05 */
[----:B------:R-:W-:-:S03]  /*08c0*/  @!P1 IMAD R19, R5, 0x100000, R19 ;  /* 0x0010000005139824 */ /* 0x000fc600078e0213 */
[----:B------:R-:W-:Y:S01]  /*08d0*/  @!P1 LEA R3, R2, 0x3ff00000, 0x14 ;  /* 0x3ff0000002039811 */ /* 0x000fe200078ea0ff */
[----:B------:R-:W-:-:S06]  /*08e0*/  @!P1 IMAD.MOV.U32 R2, RZ, RZ, RZ ;  /* 0x000000ffff029224 */ /* 0x000fcc00078e00ff */
[----:B------:R-:W-:-:S11]  /*08f0*/  @!P1 DMUL R26, R18, R2 ;  /* 0x00000002121a9228 */ /* 0x000fd60000000000 */
.L_x_77:
[----:B------:R-:W-:Y:S05]  /*0900*/  BSYNC.RECONVERGENT B1 ;  /* 0x0000000000017941 */ /* 0x000fea0003800200 */
.L_x_76:
[----:B------:R-:W-:Y:S05]  /*0910*/  @P2 BRA `(.L_x_78) ;  /* 0x0000000000102947 */ /* 0x000fea0003800000 */
[----:B------:R-:W-:Y:S02]  /*0920*/  LOP3.LUT R12, R12, 0x7fffffff, RZ, 0xc0, !PT ;  /* 0x7fffffff0c0c7812 */ /* 0x000fe400078ec0ff */
[----:B------:R-:W-:-:S03]  /*0930*/  MOV R4, 0x960 ;  /* 0x0000096000047802 */ /* 0x000fc60000000f00 */
[----:B------:R-:W-:-:S07]  /*0940*/  VIADD R18, R12, 0xfff00000 ;  /* 0xfff000000c127836 */ /* 0x000fce0000000000 */
[----:B------:R-:W-:Y:S05]  /*0950*/  CALL.REL.NOINC `($__internal_3_$__cuda_sm20_dblrcp_rn_slowpath_v3) ;  /* 0x0000000000c07944 */ /* 0x000fea0003c00000 */
.L_x_78:
[----:B------:R-:W-:Y:S01]  /*0960*/  DSETP.NEU.AND P0, PT, R6, RZ, PT ;  /* 0x000000ff0600722a */ /* 0x000fe20003f0d000 */
[----:B------:R-:W-:Y:S01]  /*0970*/  CS2R R12, SRZ ;  /* 0x00000000000c7805 */ /* 0x000fe2000001ff00 */
[----:B------:R-:W-:Y:S01]  /*0980*/  DMUL R26, R20, R26 ;  /* 0x0000001a141a7228 */ /* 0x000fe20000000000 */
[----:B------:R-:W-:-:S07]  /*0990*/  CS2R R2, SRZ ;  /* 0x0000000000027805 */ /* 0x000fce000001ff00 */
[C---:B------:R-:W-:Y:S02]  /*09a0*/  DMUL R28, R26.reuse, -R10 ;  /* 0x8000000a1a1c7228 */ /* 0x040fe40000000000 */
[C---:B------:R-:W-:Y:S02]  /*09b0*/  DMUL R30, R26.reuse, -R16 ;  /* 0x800000101a1e7228 */ /* 0x040fe40000000000 */
[----:B------:R-:W-:Y:S01]  /*09c0*/  DMUL R32, R26, -R8 ;  /* 0x800000081a207228 */ /* 0x000fe20000000000 */
[----:B------:R-:W-:Y:S10]  /*09d0*/  @!P0 BRA `(.L_x_73) ;  /* 0x0000000000708947 */ /* 0x000ff40003800000 */
[----:B------:R-:W-:Y:S01]  /*09e0*/  DADD R22, -RZ, |R6| ;  /* 0x00000000ff167229 */ /* 0x000fe20000000506 */
[----:B------:R-:W-:Y:S01]  /*09f0*/  IMAD.MOV.U32 R2, RZ, RZ, 0x1 ;  /* 0x00000001ff027424 */ /* 0x000fe200078e00ff */
[----:B------:R-:W-:Y:S01]  /*0a00*/  DMUL R20, R14, R6 ;  /* 0x000000060e147228 */ /* 0x000fe20000000000 */
[----:B------:R-:W-:Y:S03]  /*0a10*/  BSSY.RECONVERGENT B1, `(.L_x_79) ;  /* 0x0000012000017945 */ /* 0x000fe60003800200 */
[----:B------:R-:W0:Y:S06]  /*0a20*/  MUFU.RCP64H R3, R23 ;  /* 0x0000001700037308 */ /* 0x000e2c0000001800 */
[----:B------:R-:W-:Y:S01]  /*0a30*/  FSETP.GEU.AND P1, PT, |R21|, 6.5827683646048100446e-37, PT ;  /* 0x036000001500780b */ /* 0x000fe20003f2e200 */
[----:B0-----:R-:W-:-:S08]  /*0a40*/  DFMA R4, -|R6|, R2, 1 ;  /* 0x3ff000000604742b */ /* 0x001fd00000000302 */
[----:B------:R-:W-:-:S08]  /*0a50*/  DFMA R4, R4, R4, R4 ;  /* 0x000000040404722b */ /* 0x000fd00000000004 */
[----:B------:R-:W-:-:S08]  /*0a60*/  DFMA R4, R2, R4, R2 ;  /* 0x000000040204722b */ /* 0x000fd00000000002 */
[----:B------:R-:W-:-:S08]  /*0a70*/  DFMA R2, -|R6|, R4, 1 ;  /* 0x3ff000000602742b */ /* 0x000fd00000000304 */
[----:B------:R-:W-:-:S08]  /*0a80*/  DFMA R2, R4, R2, R4 ;  /* 0x000000020402722b */ /* 0x000fd00000000004 */
[----:B------:R-:W-:-:S08]  /*0a90*/  DMUL R4, R20, R2 ;  /* 0x0000000214047228 */ /* 0x000fd00000000000 */
[----:B------:R-:W-:-:S08]  /*0aa0*/  DFMA R6, -|R6|, R4, R20 ;  /* 0x000000040606722b */ /* 0x000fd00000000314 */
[----:B------:R-:W-:-:S10]  /*0ab0*/  DFMA R2, R2, R6, R4 ;  /* 0x000000060202722b */ /* 0x000fd40000000004 */
[----:B------:R-:W-:-:S05]  /*0ac0*/  FFMA R4, RZ, R23, R3 ;  /* 0x00000017ff047223 */ /* 0x000fca0000000003 */
[----:B------:R-:W-:-:S13]  /*0ad0*/  FSETP.GT.AND P0, PT, |R4|, 1.469367938527859385e-39, PT ;  /* 0x001000000400780b */ /* 0x000fda0003f04200 */
[----:B------:R-:W-:Y:S05]  /*0ae0*/  @P0 BRA P1, `(.L_x_80) ;  /* 0x0000000000100947 */ /* 0x000fea0000800000 */
[----:B------:R-:W-:-:S07]  /*0af0*/  MOV R2, 0xb10 ;  /* 0x00000b1000027802 */ /* 0x000fce0000000f00 */
[----:B------:R-:W-:Y:S05]  /*0b00*/  CALL.REL.NOINC `($__internal_4_$__cuda_sm20_div_rn_f64_full) ;  /* 0x0000000000fc7944 */ /* 0x000fea0003c00000 */
[----:B------:R-:W-:Y:S02]  /*0b10*/  IMAD.MOV.U32 R2, RZ, RZ, R36 ;  /* 0x000000ffff027224 */ /* 0x000fe400078e0024 */
[----:B------:R-:W-:-:S07]  /*0b20*/  IMAD.MOV.U32 R3, RZ, RZ, R37 ;  /* 0x000000ffff037224 */ /* 0x000fce00078e0025 */
.L_x_80:
[----:B------:R-:W-:Y:S05]  /*0b30*/  BSYNC.RECONVERGENT B1 ;  /* 0x0000000000017941 */ /* 0x000fea0003800200 */
.L_x_79:
[C---:B------:R-:W-:Y:S02]  /*0b40*/  DMUL R10, R2.reuse, R10 ;  /* 0x0000000a020a7228 */ /* 0x040fe40000000000 */
[C---:B------:R-:W-:Y:S02]  /*0b50*/  DMUL R12, R2.reuse, R16 ;  /* 0x00000010020c7228 */ /* 0x040fe40000000000 */
[----:B------:R-:W-:-:S04]  /*0b60*/  DMUL R8, R2, R8 ;  /* 0x0000000802087228 */ /* 0x000fc80000000000 */
[C---:B------:R-:W-:Y:S02]  /*0b70*/  DMUL R2, R26.reuse, R10 ;  /* 0x0000000a1a027228 */ /* 0x040fe40000000000 */
[C---:B------:R-:W-:Y:S02]  /*0b80*/  DMUL R12, R26.reuse, R12 ;  /* 0x0000000c1a0c7228 */ /* 0x040fe40000000000 */
[----:B------:R-:W-:-:S11]  /*0b90*/  DMUL R38, R26, R8 ;  /* 0x000000081a267228 */ /* 0x000fd60000000000 */
.L_x_73:
[----:B------:R-:W-:Y:S05]  /*0ba0*/  BSYNC.RECONVERGENT B0 ;  /* 0x0000000000007941 */ /* 0x000fea0003800200 */
.L_x_72:
[----:B------:R-:W0:Y:S08]  /*0bb0*/  LDC.64 R4, c[0x0][0x380] ;  /* 0x0000e000ff047b82 */ /* 0x000e300000000a00 */
[----:B------:R-:W1:Y:S01]  /*0bc0*/  LDC.64 R6, c[0x0][0x388] ;  /* 0x0000e200ff067b82 */ /* 0x000e620000000a00 */
[----:B0-----:R-:W-:-:S05]  /*0bd0*/  IMAD.WIDE R4, R0, 0x18, R4 ;  /* 0x0000001800047825 */ /* 0x001fca00078e0204 */
[----:B------:R-:W-:Y:S01]  /*0be0*/  STG.E.64 desc[UR4][R4.64], R28 ;  /* 0x0000001c04007986 */ /* 0x000fe2000c101b04 */
[----:B-1----:R-:W-:-:S03]  /*0bf0*/  IMAD.WIDE R6, R0, 0x18, R6 ;  /* 0x0000001800067825 */ /* 0x002fc600078e0206 */
[----:B------:R-:W-:Y:S04]  /*0c00*/  STG.E.64 desc[UR4][R4.64+0x8], R30 ;  /* 0x0000081e04007986 */ /* 0x000fe8000c101b04 */
[----:B------:R-:W-:Y:S04]  /*0c10*/  STG.E.64 desc[UR4][R4.64+0x10], R32 ;  /* 0x0000102004007986 */ /* 0x000fe8000c101b04 */
[----:B------:R-:W-:Y:S04]  /*0c20*/  STG.E.64 desc[UR4][R6.64], R2 ;  /* 0x0000000206007986 */ /* 0x000fe8000c101b04 */
[----:B------:R-:W-:Y:S04]  /*0c30*/  STG.E.64 desc[UR4][R6.64+0x8], R12 ;  /* 0x0000080c06007986 */ /* 0x000fe8000c101b04 */
[----:B------:R-:W-:Y:S01]  /*0c40*/  STG.E.64 desc[UR4][R6.64+0x10], R38 ;  /* 0x0000102606007986 */ /* 0x000fe2000c101b04 */
[----:B------:R-:W-:Y:S05]  /*0c50*/  EXIT ;  /* 0x000000000000794d */ /* 0x000fea0003800000 */
        .weak           $__internal_3_$__cuda_sm20_dblrcp_rn_slowpath_v3
        .type           $__internal_3_$__cuda_sm20_dblrcp_rn_slowpath_v3,@function
        .size           $__internal_3_$__cuda_sm20_dblrcp_rn_slowpath_v3,($__internal_4_$__cuda_sm20_div_rn_f64_full - $__internal_3_$__cuda_sm20_dblrcp_rn_slowpath_v3)
$__internal_3_$__cuda_sm20_dblrcp_rn_slowpath_v3:
[----:B------:R-:W0:Y:S08]  /*0c60*/  LDC.64 R2, c[0x0][0x3c0] ;  /* 0x0000f000ff027b82 */ /* 0x000e300000000a00 */
[----:B------:R-:W1:Y:S01]  /*0c70*/  LDC R5, c[0x0][0x3c4] ;  /* 0x0000f100ff057b82 */ /* 0x000e620000000800 */
[----:B0-----:R-:W-:-:S14]  /*0c80*/  DSETP.GTU.AND P0, PT, |R2|, +INF , PT ;  /* 0x7ff000000200742a */ /* 0x001fdc0003f0c200 */
[----:B-1----:R-:W-:Y:S05]  /*0c90*/  @P0 BRA `(.L_x_81) ;  /* 0x0000000000800947 */ /* 0x002fea0003800000 */
        /* <DEDUP_REMOVED lines=8> */
[----:B------:R-:W0:Y:S01]  /*0d20*/  LDCU UR6, c[0x0][0x3c0] ;  /* 0x00007800ff0677ac */ /* 0x000e220008000800 */
[----:B------:R-:W-:-:S04]  /*0d30*/  VIADD R13, R5, 0xc0200000 ;  /* 0xc0200000050d7836 */ /* 0x000fc80000000000 */
[----:B------:R-:W1:Y:S01]  /*0d40*/  MUFU.RCP64H R19, R13 ;  /* 0x0000000d00137308 */ /* 0x000e620000001800 */
[----:B0-----:R-:W-:-:S06]  /*0d50*/  IMAD.U32 R12, RZ, RZ, UR6 ;  /* 0x00000006ff0c7e24 */ /* 0x001fcc000f8e00ff */
[----:B-1----:R-:W-:-:S08]  /*0d60*/  DFMA R20, -R12, R18, 1 ;  /* 0x3ff000000c14742b */ /* 0x002fd00000000112 */
[----:B------:R-:W-:-:S08]  /*0d70*/  DFMA R20, R20, R20, R20 ;  /* 0x000000141414722b */ /* 0x000fd00000000014 */
[----:B------:R-:W-:-:S08]  /*0d80*/  DFMA R20, R18, R20, R18 ;  /* 0x000000141214722b */ /* 0x000fd00000000012 */
[----:B------:R-:W-:-:S08]  /*0d90*/  DFMA R18, -R12, R20, 1 ;  /* 0x3ff000000c12742b */ /* 0x000fd00000000114 */
[----:B------:R-:W-:-:S08]  /*0da0*/  DFMA R18, R20, R18, R20 ;  /* 0x000000121412722b */ /* 0x000fd00000000014 */
[----:B------:R-:W-:-:S08]  /*0db0*/  DMUL R18, R18, 2.2250738585072013831e-308 ;  /* 0x0010000012127828 */ /* 0x000fd00000000000 */
[----:B------:R-:W-:-:S08]  /*0dc0*/  DFMA R2, R18, -R2, 1 ;  /* 0x3ff000001202742b */ /* 0x000fd00000000802 */
[----:B------:R-:W-:-:S08]  /*0dd0*/  DFMA R2, R2, R2, R2 ;  /* 0x000000020202722b */ /* 0x000fd00000000002 */
[----:B------:R-:W-:Y:S01]  /*0de0*/  DFMA R12, R18, R2, R18 ;  /* 0x00000002120c722b */ /* 0x000fe20000000012 */
[----:B------:R-:W-:Y:S10]  /*0df0*/  BRA `(.L_x_82) ;  /* 0x0000000000307947 */ /* 0x000ff40003800000 */
.L_x_83:
[----:B------:R-:W-:Y:S01]  /*0e00*/  DMUL R2, R2, 8.11296384146066816958e+31 ;  /* 0x4690000002027828 */ /* 0x000fe20000000000 */
[----:B------:R-:W-:-:S05]  /*0e10*/  IMAD.MOV.U32 R12, RZ, RZ, R18 ;  /* 0x000000ffff0c7224 */ /* 0x000fca00078e0012 */
        /* <DEDUP_REMOVED lines=8> */
.L_x_81:
[----:B------:R-:W0:Y:S01]  /*0ea0*/  LDC R12, c[0x0][0x3c0] ;  /* 0x0000f000ff0c7b82 */ /* 0x000e220000000800 */
[----:B------:R-:W-:-:S07]  /*0eb0*/  LOP3.LUT R13, R5, 0x80000, RZ, 0xfc, !PT ;  /* 0x00080000050d7812 */ /* 0x000fce00078efcff */
.L_x_82:
[----:B------:R-:W-:Y:S02]  /*0ec0*/  IMAD.MOV.U32 R5, RZ, RZ, 0x0 ;  /* 0x00000000ff057424 */ /* 0x000fe400078e00ff */
[----:B0-----:R-:W-:Y:S02]  /*0ed0*/  IMAD.MOV.U32 R20, RZ, RZ, R12 ;  /* 0x000000ffff147224 */ /* 0x001fe400078e000c */
[----:B------:R-:W-:Y:S01]  /*0ee0*/  IMAD.MOV.U32 R21, RZ, RZ, R13 ;  /* 0x000000ffff157224 */ /* 0x000fe200078e000d */
[----:B------:R-:W-:Y:S06]  /*0ef0*/  RET.REL.NODEC R4 `(_Z29calculate_BodyWallInteractionP7double3S0_P7double4S2_S_ddi) ;  /* 0xfffffff004407950 */ /* 0x000fec0003c3ffff */
        .weak           $__internal_4_$__cuda_sm20_div_rn_f64_full
        .type           $__internal_4_$__cuda_sm20_div_rn_f64_full,@function
        .size           $__internal_4_$__cuda_sm20_div_rn_f64_full,(.L_x_118 - $__internal_4_$__cuda_sm20_div_rn_f64_full)
$__internal_4_$__cuda_sm20_div_rn_f64_full:
[C---:B------:R-:W-:Y:S01]  /*0f00*/  FSETP.GEU.AND P0, PT, |R23|.reuse, 1.469367938527859385e-39, PT ;  /* 0x001000001700780b */ /* 0x040fe20003f0e200 */
[----:B------:R-:W-:Y:S01]  /*0f10*/  IMAD.MOV.U32 R18, RZ, RZ, 0x1 ;  /* 0x00000001ff127424 */ /* 0x000fe200078e00ff */
[----:B------:R-:W-:Y:S01]  /*0f20*/  LOP3.LUT R24, R23, 0x800fffff, RZ, 0xc0, !PT ;  /* 0x800fffff17187812 */ /* 0x000fe200078ec0ff */
[----:B------:R-:W-:Y:S01]  /*0f30*/  BSSY.RECONVERGENT B2, `(.L_x_84) ;  /* 0x0000054000027945 */ /* 0x000fe20003800200 */
[C---:B------:R-:W-:Y:S02]  /*0f40*/  FSETP.GEU.AND P2, PT, |R21|.reuse, 1.469367938527859385e-39, PT ;  /* 0x001000001500780b */ /* 0x040fe40003f4e200 */
[----:B------:R-:W-:Y:S01]  /*0f50*/  LOP3.LUT R25, R24, 0x3ff00000, RZ, 0xfc, !PT ;  /* 0x3ff0000018197812 */ /* 0x000fe200078efcff */
[----:B------:R-:W-:Y:S01]  /*0f60*/  IMAD.MOV.U32 R24, RZ, RZ, R22 ;  /* 0x000000ffff187224 */ /* 0x000fe200078e0016 */
[----:B------:R-:W-:Y:S02]  /*0f70*/  LOP3.LUT R3, R21, 0x7ff00000, RZ, 0xc0, !PT ;  /* 0x7ff0000015037812 */ /* 0x000fe400078ec0ff */
[----:B------:R-:W-:-:S03]  /*0f80*/  LOP3.LUT R34, R23, 0x7ff00000, RZ, 0xc0, !PT ;  /* 0x7ff0000017227812 */ /* 0x000fc600078ec0ff */
[----:B------:R-:W-:Y:S01]  /*0f90*/  @!P0 DMUL R24, R22, 8.98846567431157953865e+307 ;  /* 0x7fe0000016188828 */ /* 0x000fe20000000000 */
[----:B------:R-:W-:-:S03]  /*0fa0*/  ISETP.GE.U32.AND P1, PT, R3, R34, PT ;  /* 0x000000220300720c */ /* 0x000fc60003f26070 */
[----:B------:R-:W-:Y:S01]  /*0fb0*/  @!P2 LOP3.LUT R4, R23, 0x7ff00000, RZ, 0xc0, !PT ;  /* 0x7ff000001704a812 */ /* 0x000fe200078ec0ff */
[----:B------:R-:W-:Y:S01]  /*0fc0*/  @!P2 IMAD.MOV.U32 R36, RZ, RZ, RZ ;  /* 0x000000ffff24a224 */ /* 0x000fe200078e00ff */
[----:B------:R-:W0:Y:S02]  /*0fd0*/  MUFU.RCP64H R19, R25 ;  /* 0x0000001900137308 */ /* 0x000e240000001800 */
[----:B------:R-:W-:Y:S01]  /*0fe0*/  @!P2 ISETP.GE.U32.AND P3, PT, R3, R4, PT ;  /* 0x000000040300a20c */ /* 0x000fe20003f66070 */
[----:B------:R-:W-:Y:S01]  /*0ff0*/  IMAD.MOV.U32 R4, RZ, RZ, 0x1ca00000 ;  /* 0x1ca00000ff047424 */ /* 0x000fe200078e00ff */
[----:B------:R-:W-:-:S04]  /*1000*/  @!P0 LOP3.LUT R34, R25, 0x7ff00000, RZ, 0xc0, !PT ;  /* 0x7ff0000019228812 */ /* 0x000fc800078ec0ff */
[----:B------:R-:W-:-:S04]  /*1010*/  @!P2 SEL R5, R4, 0x63400000, !P3 ;  /* 0x634000000405a807 */ /* 0x000fc80005800000 */
[----:B------:R-:W-:-:S04]  /*1020*/  @!P2 LOP3.LUT R5, R5, 0x80000000, R21, 0xf8, !PT ;  /* 0x800000000505a812 */ /* 0x000fc800078ef815 */
[----:B------:R-:W-:Y:S01]  /*1030*/  @!P2 LOP3.LUT R37, R5, 0x100000, RZ, 0xfc, !PT ;  /* 0x001000000525a812 */ /* 0x000fe200078efcff */
[----:B0-----:R-:W-:Y:S01]  /*1040*/  DFMA R12, R18, -R24, 1 ;  /* 0x3ff00000120c742b */ /* 0x001fe20000000818 */
[----:B------:R-:W-:-:S07]  /*1050*/  IMAD.MOV.U32 R5, RZ, RZ, R3 ;  /* 0x000000ffff057224 */ /* 0x000fce00078e0003 */
[----:B------:R-:W-:-:S08]  /*1060*/  DFMA R12, R12, R12, R12 ;  /* 0x0000000c0c0c722b */ /* 0x000fd0000000000c */
[----:B------:R-:W-:Y:S01]  /*1070*/  DFMA R12, R18, R12, R18 ;  /* 0x0000000c120c722b */ /* 0x000fe20000000012 */
[----:B------:R-:W-:Y:S01]  /*1080*/  SEL R19, R4, 0x63400000, !P1 ;  /* 0x6340000004137807 */ /* 0x000fe20004800000 */
[----:B------:R-:W-:-:S03]  /*1090*/  IMAD.MOV.U32 R18, RZ, RZ, R20 ;  /* 0x000000ffff127224 */ /* 0x000fc600078e0014 */
[----:B------:R-:W-:-:S03]  /*10a0*/  LOP3.LUT R19, R19, 0x800fffff, R21, 0xf8, !PT ;  /* 0x800fffff13137812 */ /* 0x000fc600078ef815 */
[----:B------:R-:W-:-:S03]  /*10b0*/  DFMA R40, R12, -R24, 1 ;  /* 0x3ff000000c28742b */ /* 0x000fc60000000818 */
[----:B------:R-:W-:-:S05]  /*10c0*/  @!P2 DFMA R18, R18, 2, -R36 ;  /* 0x400000001212a82b */ /* 0x000fca0000000824 */
[----:B------:R-:W-:-:S05]  /*10d0*/  DFMA R40, R12, R40, R12 ;  /* 0x000000280c28722b */ /* 0x000fca000000000c */
[----:B------:R-:W-:-:S03]  /*10e0*/  @!P2 LOP3.LUT R5, R19, 0x7ff00000, RZ, 0xc0, !PT ;  /* 0x7ff000001305a812 */ /* 0x000fc600078ec0ff */
[----:B------:R-:W-:Y:S02]  /*10f0*/  DMUL R36, R40, R18 ;  /* 0x0000001228247228 */ /* 0x000fe40000000000 */
[----:B------:R-:W-:-:S06]  /*1100*/  VIADD R35, R5, 0xffffffff ;  /* 0xffffffff05237836 */ /* 0x000fcc0000000000 */
[----:B------:R-:W-:Y:S01]  /*1110*/  DFMA R12, R36, -R24, R18 ;  /* 0x80000018240c722b */ /* 0x000fe20000000012 */
[----:B------:R-:W-:-:S07]  /*1120*/  ISETP.GT.U32.AND P0, PT, R35, 0x7feffffe, PT ;  /* 0x7feffffe2300780c */ /* 0x000fce0003f04070 */
[----:B------:R-:W-:Y:S01]  /*1130*/  DFMA R12, R40, R12, R36 ;  /* 0x0000000c280c722b */ /* 0x000fe20000000024 */
[----:B------:R-:W-:-:S05]  /*1140*/  VIADD R36, R34, 0xffffffff ;  /* 0xffffffff22247836 */ /* 0x000fca0000000000 */
[----:B------:R-:W-:-:S13]  /*1150*/  ISETP.GT.U32.OR P0, PT, R36, 0x7feffffe, P0 ;  /* 0x7feffffe2400780c */ /* 0x000fda0000704470 */
[----:B------:R-:W-:Y:S05]  /*1160*/  @P0 BRA `(.L_x_85) ;  /* 0x00000000006c0947 */ /* 0x000fea0003800000 */
[----:B------:R-:W-:-:S04]  /*1170*/  LOP3.LUT R20, R23, 0x7ff00000, RZ, 0xc0, !PT ;  /* 0x7ff0000017147812 */ /* 0x000fc800078ec0ff */
[CC--:B------:R-:W-:Y:S02]  /*1180*/  VIADDMNMX R5, R3.reuse, -R20.reuse, 0xb9600000, !PT ;  /* 0xb960000003057446 */ /* 0x0c0fe40007800914 */
[----:B------:R-:W-:Y:S02]  /*1190*/  ISETP.GE.U32.AND P0, PT, R3, R20, PT ;  /* 0x000000140300720c */ /* 0x000fe40003f06070 */
[----:B------:R-:W-:Y:S02]  /*11a0*/  VIMNMX R3, PT, PT, R5, 0x46a00000, PT ;  /* 0x46a0000005037848 */ /* 0x000fe40003fe0100 */
[----:B------:R-:W-:-:S05]  /*11b0*/  SEL R4, R4, 0x63400000, !P0 ;  /* 0x6340000004047807 */ /* 0x000fca0004000000 */
[----:B------:R-:W-:Y:S02]  /*11c0*/  IMAD.IADD R3, R3, 0x1, -R4 ;  /* 0x0000000103037824 */ /* 0x000fe400078e0a04 */
[----:B------:R-:W-:Y:S02]  /*11d0*/  IMAD.MOV.U32 R4, RZ, RZ, RZ ;  /* 0x000000ffff047224 */ /* 0x000fe400078e00ff */
[----:B------:R-:W-:-:S06]  /*11e0*/  VIADD R5, R3, 0x7fe00000 ;  /* 0x7fe0000003057836 */ /* 0x000fcc0000000000 */
[----:B------:R-:W-:-:S10]  /*11f0*/  DMUL R36, R12, R4 ;  /* 0x000000040c247228 */ /* 0x000fd40000000000 */
[----:B------:R-:W-:-:S13]  /*1200*/  FSETP.GTU.AND P0, PT, |R37|, 1.469367938527859385e-39, PT ;  /* 0x001000002500780b */ /* 0x000fda0003f0c200 */
[----:B------:R-:W-:Y:S05]  /*1210*/  @P0 BRA `(.L_x_86) ;  /* 0x0000000000940947 */ /* 0x000fea0003800000 */
[----:B------:R-:W-:-:S06]  /*1220*/  DFMA R18, R12, -R24, R18 ;  /* 0x800000180c12722b */ /* 0x000fcc0000000012 */
[----:B------:R-:W-:-:S04]  /*1230*/  IMAD.MOV.U32 R18, RZ, RZ, RZ ;  /* 0x000000ffff127224 */ /* 0x000fc800078e00ff */
        /* <DEDUP_REMOVED lines=12> */
[----:B------:R-:W-:Y:S01]  /*1300*/  FSEL R37, R23, R37, !P0 ;  /* 0x0000002517257208 */ /* 0x000fe20004000000 */
[----:B------:R-:W-:Y:S06]  /*1310*/  BRA `(.L_x_86) ;  /* 0x0000000000547947 */ /* 0x000fec0003800000 */
.L_x_85:
        /* <DEDUP_REMOVED lines=12> */
[----:B------:R-:W-:Y:S02]  /*13e0*/  @!P0 IMAD.MOV.U32 R36, RZ, RZ, RZ ;  /* 0x000000ffff248224 */ /* 0x000fe400078e00ff */
[----:B------:R-:W-:Y:S02]  /*13f0*/  @P0 IMAD.MOV.U32 R36, RZ, RZ, RZ ;  /* 0x000000ffff240224 */ /* 0x000fe400078e00ff */
[----:B------:R-:W-:Y:S01]  /*1400*/  @P0 IMAD.MOV.U32 R37, RZ, RZ, R3 ;  /* 0x000000ffff250224 */ /* 0x000fe200078e0003 */
[----:B------:R-:W-:Y:S06]  /*1410*/  BRA `(.L_x_86) ;  /* 0x0000000000147947 */ /* 0x000fec0003800000 */
.L_x_88:
[----:B------:R-:W-:Y:S01]  /*1420*/  LOP3.LUT R37, R23, 0x80000, RZ, 0xfc, !PT ;  /* 0x0008000017257812 */ /* 0x000fe200078efcff */
[----:B------:R-:W-:Y:S01]  /*1430*/  IMAD.MOV.U32 R36, RZ, RZ, R22 ;  /* 0x000000ffff247224 */ /* 0x000fe200078e0016 */
[----:B------:R-:W-:Y:S06]  /*1440*/  BRA `(.L_x_86) ;  /* 0x0000000000087947 */ /* 0x000fec0003800000 */
.L_x_87:
[----:B------:R-:W-:Y:S01]  /*1450*/  LOP3.LUT R37, R21, 0x80000, RZ, 0xfc, !PT ;  /* 0x0008000015257812 */ /* 0x000fe200078efcff */
[----:B------:R-:W-:-:S07]  /*1460*/  IMAD.MOV.U32 R36, RZ, RZ, R20 ;  /* 0x000000ffff247224 */ /* 0x000fce00078e0014 */
.L_x_86:
[----:B------:R-:W-:Y:S05]  /*1470*/  BSYNC.RECONVERGENT B2 ;  /* 0x0000000000027941 */ /* 0x000fea0003800200 */
.L_x_84:
[----:B------:R-:W-:-:S04]  /*1480*/  IMAD.MOV.U32 R3, RZ, RZ, 0x0 ;  /* 0x00000000ff037424 */ /* 0x000fc800078e00ff */
[----:B------:R-:W-:Y:S05]  /*1490*/  RET.REL.NODEC R2 `(_Z29calculate_BodyWallInteractionP7double3S0_P7double4S2_S_ddi) ;  /* 0xffffffe802d87950 */ /* 0x000fea0003c3ffff */
.L_x_89:
        /* <DEDUP_REMOVED lines=14> */
.L_x_118:


//--------------------- .text._Z29generate_random_numbers_noiseP24curandStatePhilox4_32_10P6float4 --------------------------
	.section	.text._Z29generate_random_numbers_noiseP24curandStatePhilox4_32_10P6float4,"ax",@progbits
	.align	128
        .global         _Z29generate_random_numbers_noiseP24curandStatePhilox4_32_10P6float4
        .type           _Z29generate_random_numbers_noiseP24curandStatePhilox4_32_10P6float4,@function
        .size           _Z29generate_random_numbers_noiseP24curandStatePhilox4_32_10P6float4,(.L_x_119 - _Z29generate_random_numbers_noiseP24curandStatePhilox4_32_10P6float4)
        .other          _Z29generate_random_numbers_noiseP24curandStatePhilox4_32_10P6float4,@"STO_CUDA_ENTRY STV_DEFAULT"
_Z29generate_random_numbers_noiseP24curandStatePhilox4_32_10P6float4:
.text._Z29generate_random_numbers_noiseP24curandStatePhilox4_32_10P6float4:
[----:B------:R-:W-:Y:S01]  /*0000*/  LDC R1, c[0x0][0x37c] ;  /* 0x0000df00ff017b82 */ /* 0x000fe20000000800 */
[----:B------:R-:W0:Y:S07]  /*0010*/  S2R R24, SR_TID.X ;  /* 0x0000000000187919 */ /* 0x000e2e0000002100 */
[----:B------:R-:W1:Y:S01]  /*0020*/  LDC.64 R30, c[0x0][0x380] ;  /* 0x0000e000ff1e7b82 */ /* 0x000e620000000a00 */
[----:B------:R-:W2:Y:S01]  /*0030*/  LDCU.64 UR4, c[0x0][0x358] ;  /* 0x00006b00ff0477ac */ /* 0x000ea20008000a00 */
[----:B------:R-:W0:Y:S02]  /*0040*/  S2R R3, SR_CTAID.X ;  /* 0x0000000000037919 */ /* 0x000e240000002500 */
[----:B0-----:R-:W-:-:S05]  /*0050*/  LEA R24, R3, R24, 0x7 ;  /* 0x0000001803187211 */ /* 0x001fca00078e38ff */
[----:B-1----:R-:W-:-:S05]  /*0060*/  IMAD.WIDE R30, R24, 0x40, R30 ;  /* 0x00000040181e7825 */ /* 0x002fca00078e021e */
[----:B--2---:R-:W2:Y:S04]  /*0070*/  LDG.E.128 R4, desc[UR4][R30.64] ;  /* 0x000000041e047981 */ /* 0x004ea8000c1e1d00 */
[----:B------:R0:W5:Y:S04]  /*0080*/  LDG.E.64 R2, desc[UR4][R30.64+0x38] ;  /* 0x000038041e027981 */ /* 0x000168000c1e1b00 */
[----:B------:R0:W5:Y:S04]  /*0090*/  LDG.E.64 R20, desc[UR4][R30.64+0x30] ;  /* 0x000030041e147981 */ /* 0x000168000c1e1b00 */
[----:B------:R0:W5:Y:S04]  /*00a0*/  LDG.E.128 R16, desc[UR4][R30.64+0x10] ;  /* 0x000010041e107981 */ /* 0x000168000c1e1d00 */
[----:B------:R0:W5:Y:S01]  /*00b0*/  LDG.E.128 R8, desc[UR4][R30.64+0x20] ;  /* 0x000020041e087981 */ /* 0x000162000c1e1d00 */
[----:B------:R-:W-:Y:S01]  /*00c0*/  BSSY.RECONVERGENT B0, `(.L_x_90) ;  /* 0x000000e000007945 */ /* 0x000fe20003800200 */
[----:B--2---:R-:W-:-:S05]  /*00d0*/  MOV R0, R4 ;  /* 0x0000000400007202 */ /* 0x004fca0000000f00 */
[----:B------:R-:W-:-:S04]  /*00e0*/  VIADD R4, R0, 0x1 ;  /* 0x0000000100047836 */ /* 0x000fc80000000000 */
[C---:B------:R-:W-:Y:S01]  /*00f0*/  IMAD.HI.U32 R12, R4.reuse, -0x2daee0ad, RZ ;  /* 0xd2511f53040c7827 */ /* 0x040fe200078e00ff */
[----:B------:R-:W-:-:S13]  /*0100*/  ISETP.NE.AND P0, PT, R4, RZ, PT ;  /* 0x000000ff0400720c */ /* 0x000fda0003f05270 */
[----:B0-----:R-:W-:Y:S05]  /*0110*/  @P0 BRA `(.L_x_91) ;  /* 0x0000000000200947 */ /* 0x001fea0003800000 */
[----:B------:R-:W-:-:S04]  /*0120*/  IADD3 R5, PT, PT, R5, 0x1, RZ ;  /* 0x0000000105057810 */ /* 0x000fc80007ffe0ff */
[----:B------:R-:W-:-:S13]  /*0130*/  ISETP.NE.AND P0, PT, R5, RZ, PT ;  /* 0x000000ff0500720c */ /* 0x000fda0003f05270 */
[----:B------:R-:W-:Y:S01]  /*0140*/  @!P0 IADD3 R6, PT, PT, R6, 0x1, RZ ;  /* 0x0000000106068810 */ /* 0x000fe20007ffe0ff */
[----:B------:R-:W-:Y:S01]  /*0150*/  @!P0 VIADD R13, R7, 0x1 ;  /* 0x00000001070d8836 */ /* 0x000fe20000000000 */
[----:B------:R-:W-:Y:S02]  /*0160*/  @!P0 MOV R5, RZ ;  /* 0x000000ff00058202 */ /* 0x000fe40000000f00 */
[----:B------:R-:W-:-:S13]  /*0170*/  ISETP.NE.AND P1, PT, R6, RZ, !P0 ;  /* 0x000000ff0600720c */ /* 0x000fda0004725270 */
[----:B------:R-:W-:-:S05]  /*0180*/  @P1 IADD3 R13, PT, PT, R7, RZ, RZ ;  /* 0x000000ff070d1210 */ /* 0x000fca0007ffe0ff */
[----:B------:R-:W-:-:S07]  /*0190*/  @!P0 IMAD.MOV.U32 R7, RZ, RZ, R13 ;  /* 0x000000ffff078224 */ /* 0x000fce00078e000d */
.L_x_91:
[----:B------:R-:W-:Y:S05]  /*01a0*/  BSYNC.RECONVERGENT B0 ;  /* 0x0000000000007941 */ /* 0x000fea0003800200 */
.L_x_90:
[----:B-----5:R-:W-:Y:S01]  /*01b0*/  LOP3.LUT R14, R7, R9, R12, 0x96, !PT ;  /* 0x00000009070e7212 */ /* 0x020fe200078e960c */
[----:B------:R-:W-:Y:S01]  /*01c0*/  IMAD.WIDE.U32 R12, R6, -0x326172a9, RZ ;  /* 0xcd9e8d57060c7825 */ /* 0x000fe200078e00ff */
[----:B------:R-:W-:Y:S01]  /*01d0*/  IADD3 R23, PT, PT, R8, -0x61c88647, RZ ;  /* 0x9e3779b908177810 */ /* 0x000fe20007ffe0ff */
[----:B------:R-:W-:Y:S01]  /*01e0*/  BSSY.RECONVERGENT B0, `(.L_x_92) ;  /* 0x0000050000007945 */ /* 0x000fe20003800200 */
[----:B------:R-:W-:Y:S01]  /*01f0*/  ISETP.NE.AND P0, PT, R10, 0x1, PT ;  /* 0x000000010a00780c */ /* 0x000fe20003f05270 */
[----:B------:R-:W-:Y:S01]  /*0200*/  IMAD.WIDE.U32 R14, R14, -0x326172a9, RZ ;  /* 0xcd9e8d570e0e7825 */ /* 0x000fe200078e00ff */
[----:B------:R-:W-:-:S03]  /*0210*/  LOP3.LUT R22, R5, R8, R13, 0x96, !PT ;  /* 0x0000000805167212 */ /* 0x000fc600078e960d */
[----:B------:R-:W-:Y:S01]  /*0220*/  HFMA2 R13, -RZ, RZ, -50.53125, 0.007152557373046875 ;  /* 0xd2511f53ff0d7431 */ /* 0x000fe200000001ff */
[----:B------:R-:W-:Y:S01]  /*0230*/  LOP3.LUT R15, R23, R12, R15, 0x96, !PT ;  /* 0x0000000c170f7212 */ /* 0x000fe200078e960f */
[----:B------:R-:W-:-:S04]  /*0240*/  IMAD.WIDE.U32 R22, R22, -0x2daee0ad, RZ ;  /* 0xd2511f5316167825 */ /* 0x000fc800078e00ff */
[----:B------:R-:W-:Y:S02]  /*0250*/  IMAD R13, R0, R13, -0x2daee0ad ;  /* 0xd2511f53000d7424 */ /* 0x000fe400078e020d */
[----:B------:R-:W-:-:S05]  /*0260*/  VIADD R0, R9, 0xbb67ae85 ;  /* 0xbb67ae8509007836 */ /* 0x000fca0000000000 */
[----:B------:R-:W-:Y:S02]  /*0270*/  LOP3.LUT R13, R0, R13, R23, 0x96, !PT ;  /* 0x0000000d000d7212 */ /* 0x000fe400078e9617 */
[----:B------:R-:W-:-:S03]  /*0280*/  IADD3 R23, PT, PT, R8, 0x3c6ef372, RZ ;  /* 0x3c6ef37208177810 */ /* 0x000fc60007ffe0ff */
[----:B------:R-:W-:-:S05]  /*0290*/  IMAD.WIDE.U32 R12, R13, -0x326172a9, RZ ;  /* 0xcd9e8d570d0c7825 */ /* 0x000fca00078e00ff */
[----:B------:R-:W-:Y:S01]  /*02a0*/  LOP3.LUT R23, R13, R14, R23, 0x96, !PT ;  /* 0x0000000e0d177212 */ /* 0x000fe200078e9617 */
[----:B------:R-:W-:Y:S01]  /*02b0*/  IMAD.WIDE.U32 R14, R15, -0x2daee0ad, RZ ;  /* 0xd2511f530f0e7825 */ /* 0x000fe200078e00ff */
[----:B------:R-:W-:-:S04]  /*02c0*/  IADD3 R13, PT, PT, R9, 0x76cf5d0a, RZ ;  /* 0x76cf5d0a090d7810 */ /* 0x000fc80007ffe0ff */
[----:B------:R-:W-:Y:S01]  /*02d0*/  LOP3.LUT R13, R15, R22, R13, 0x96, !PT ;  /* 0x000000160f0d7212 */ /* 0x000fe200078e960d */
[----:B------:R-:W-:-:S04]  /*02e0*/  IMAD.WIDE.U32 R22, R23, -0x2daee0ad, RZ ;  /* 0xd2511f5317167825 */ /* 0x000fc800078e00ff */
[----:B------:R-:W-:-:S05]  /*02f0*/  VIADD R15, R9, 0x32370b8f ;  /* 0x32370b8f090f7836 */ /* 0x000fca0000000000 */
[----:B------:R-:W-:Y:S01]  /*0300*/  LOP3.LUT R23, R23, R14, R15, 0x96, !PT ;  /* 0x0000000e17177212 */ /* 0x000fe200078e960f */
[----:B------:R-:W-:Y:S01]  /*0310*/  IMAD.WIDE.U32 R14, R13, -0x326172a9, RZ ;  /* 0xcd9e8d570d0e7825 */ /* 0x000fe200078e00ff */
[----:B------:R-:W-:-:S04]  /*0320*/  IADD3 R13, PT, PT, R8, -0x255992d5, RZ ;  /* 0xdaa66d2b080d7810 */ /* 0x000fc80007ffe0ff */
[----:B------:R-:W-:Y:S02]  /*0330*/  LOP3.LUT R13, R15, R12, R13, 0x96, !PT ;  /* 0x0000000c0f0d7212 */ /* 0x000fe400078e960d */
[----:B------:R-:W-:-:S03]  /*0340*/  IADD3 R15, PT, PT, R9, -0x126145ec, RZ ;  /* 0xed9eba14090f7810 */ /* 0x000fc60007ffe0ff */
[----:B------:R-:W-:-:S05]  /*0350*/  IMAD.WIDE.U32 R12, R13, -0x2daee0ad, RZ ;  /* 0xd2511f530d0c7825 */ /* 0x000fca00078e00ff */
[----:B------:R-:W-:Y:S01]  /*0360*/  LOP3.LUT R13, R13, R22, R15, 0x96, !PT ;  /* 0x000000160d0d7212 */ /* 0x000fe200078e960f */
[----:B------:R-:W-:-:S04]  /*0370*/  IMAD.WIDE.U32 R22, R23, -0x326172a9, RZ ;  /* 0xcd9e8d5717167825 */ /* 0x000fc800078e00ff */
[----:B------:R-:W-:-:S05]  /*0380*/  VIADD R15, R8, 0x78dde6e4 ;  /* 0x78dde6e4080f7836 */ /* 0x000fca0000000000 */
[----:B------:R-:W-:Y:S02]  /*0390*/  LOP3.LUT R15, R23, R14, R15, 0x96, !PT ;  /* 0x0000000e170f7212 */ /* 0x000fe400078e960f */
[----:B------:R-:W-:-:S03]  /*03a0*/  IADD3 R23, PT, PT, R9, -0x56f99767, RZ ;  /* 0xa906689909177810 */ /* 0x000fc60007ffe0ff */
[----:B------:R-:W-:-:S05]  /*03b0*/  IMAD.WIDE.U32 R14, R15, -0x2daee0ad, RZ ;  /* 0xd2511f530f0e7825 */ /* 0x000fca00078e00ff */
[----:B------:R-:W-:Y:S01]  /*03c0*/  LOP3.LUT R15, R15, R12, R23, 0x96, !PT ;  /* 0x0000000c0f0f7212 */ /* 0x000fe200078e9617 */
[----:B------:R-:W-:Y:S01]  /*03d0*/  IMAD.WIDE.U32 R12, R13, -0x326172a9, RZ ;  /* 0xcd9e8d570d0c7825 */ /* 0x000fe200078e00ff */
[----:B------:R-:W-:-:S04]  /*03e0*/  IADD3 R23, PT, PT, R8, 0x1715609d, RZ ;  /* 0x1715609d08177810 */ /* 0x000fc80007ffe0ff */
[----:B------:R-:W-:Y:S02]  /*03f0*/  LOP3.LUT R23, R13, R22, R23, 0x96, !PT ;  /* 0x000000160d177212 */ /* 0x000fe400078e9617 */
[----:B------:R-:W-:-:S03]  /*0400*/  IADD3 R13, PT, PT, R9, 0x646e171e, RZ ;  /* 0x646e171e090d7810 */ /* 0x000fc60007ffe0ff */
[----:B------:R-:W-:-:S05]  /*0410*/  IMAD.WIDE.U32 R22, R23, -0x2daee0ad, RZ ;  /* 0xd2511f5317167825 */ /* 0x000fca00078e00ff */
[----:B------:R-:W-:Y:S01]  /*0420*/  LOP3.LUT R23, R23, R14, R13, 0x96, !PT ;  /* 0x0000000e17177212 */ /* 0x000fe200078e960d */
[----:B------:R-:W-:-:S04]  /*0430*/  IMAD.WIDE.U32 R14, R15, -0x326172a9, RZ ;  /* 0xcd9e8d570f0e7825 */ /* 0x000fc800078e00ff */
[----:B------:R-:W-:-:S05]  /*0440*/  VIADD R13, R8, 0xb54cda56 ;  /* 0xb54cda56080d7836 */ /* 0x000fca0000000000 */
[----:B------:R-:W-:Y:S02]  /*0450*/  LOP3.LUT R13, R15, R12, R13, 0x96, !PT ;  /* 0x0000000c0f0d7212 */ /* 0x000fe400078e960d */
[----:B------:R-:W-:-:S03]  /*0460*/  IADD3 R15, PT, PT, R9, 0x1fd5c5a3, RZ ;  /* 0x1fd5c5a3090f7810 */ /* 0x000fc60007ffe0ff */
[----:B------:R-:W-:-:S05]  /*0470*/  IMAD.WIDE.U32 R12, R13, -0x2daee0ad, RZ ;  /* 0xd2511f530d0c7825 */ /* 0x000fca00078e00ff */
[----:B------:R-:W-:Y:S01]  /*0480*/  LOP3.LUT R13, R13, R22, R15, 0x96, !PT ;  /* 0x000000160d0d7212 */ /* 0x000fe200078e960f */
[----:B------:R-:W-:Y:S01]  /*0490*/  IMAD.WIDE.U32 R22, R23, -0x326172a9, RZ ;  /* 0xcd9e8d5717167825 */ /* 0x000fe200078e00ff */
[----:B------:R-:W-:-:S04]  /*04a0*/  IADD3 R15, PT, PT, R8, 0x5384540f, RZ ;  /* 0x5384540f080f7810 */ /* 0x000fc80007ffe0ff */
[----:B------:R-:W-:Y:S02]  /*04b0*/  LOP3.LUT R15, R23, R14, R15, 0x96, !PT ;  /* 0x0000000e170f7212 */ /* 0x000fe400078e960f */
[----:B------:R-:W-:-:S03]  /*04c0*/  IADD3 R23, PT, PT, R9, -0x24c28bd8, RZ ;  /* 0xdb3d742809177810 */ /* 0x000fc60007ffe0ff */
[----:B------:R-:W-:-:S05]  /*04d0*/  IMAD.WIDE.U32 R14, R15, -0x2daee0ad, RZ ;  /* 0xd2511f530f0e7825 */ /* 0x000fca00078e00ff */
[----:B------:R-:W-:Y:S01]  /*04e0*/  LOP3.LUT R23, R15, R12, R23, 0x96, !PT ;  /* 0x0000000c0f177212 */ /* 0x000fe200078e9617 */
[----:B------:R-:W-:-:S04]  /*04f0*/  IMAD.WIDE.U32 R12, R13, -0x326172a9, RZ ;  /* 0xcd9e8d570d0c7825 */ /* 0x000fc800078e00ff */
[----:B------:R-:W-:-:S05]  /*0500*/  VIADD R15, R8, 0xf1bbcdc8 ;  /* 0xf1bbcdc8080f7836 */ /* 0x000fca0000000000 */
[----:B------:R-:W-:Y:S01]  /*0510*/  LOP3.LUT R15, R13, R22, R15, 0x96, !PT ;  /* 0x000000160d0f7212 */ /* 0x000fe200078e960f */
[----:B------:R-:W-:Y:S01]  /*0520*/  IMAD.WIDE.U32 R22, R23, -0x326172a9, RZ ;  /* 0xcd9e8d5717167825 */ /* 0x000fe200078e00ff */
[----:B------:R-:W-:-:S03]  /*0530*/  IADD3 R13, PT, PT, R9, -0x695add53, RZ ;  /* 0x96a522ad090d7810 */ /* 0x000fc60007ffe0ff */
[----:B------:R-:W-:-:S05]  /*0540*/  IMAD.HI.U32 R0, R15, -0x2daee0ad, RZ ;  /* 0xd2511f530f007827 */ /* 0x000fca00078e00ff */
[----:B------:R-:W-:Y:S02]  /*0550*/  LOP3.LUT R14, R0, R14, R13, 0x96, !PT ;  /* 0x0000000e000e7212 */ /* 0x000fe400078e960d */
[----:B------:R-:W-:-:S04]  /*0560*/  IADD3 R13, PT, PT, R8, -0x700cb87f, RZ ;  /* 0x8ff34781080d7810 */ /* 0x000fc80007ffe0ff */
[----:B------:R-:W-:Y:S01]  /*0570*/  LOP3.LUT R12, R23, R12, R13, 0x96, !PT ;  /* 0x0000000c170c7212 */ /* 0x000fe200078e960d */
[----:B------:R-:W-:Y:S06]  /*0580*/  @!P0 BRA `(.L_x_93) ;  /* 0x0000000000448947 */ /* 0x000fec0003800000 */
[----:B------:R-:W-:Y:S01]  /*0590*/  ISETP.NE.AND P0, PT, R10, 0x3, PT ;  /* 0x000000030a00780c */ /* 0x000fe20003f05270 */
[----:B------:R-:W-:Y:S01]  /*05a0*/  IMAD.MOV.U32 R0, RZ, RZ, R12 ;  /* 0x000000ffff007224 */ /* 0x000fe200078e000c */
[----:B------:R-:W-:Y:S02]  /*05b0*/  MOV R26, R19 ;  /* 0x00000013001a7202 */ /* 0x000fe40000000f00 */
[----:B------:R-:W-:Y:S02]  /*05c0*/  MOV R25, R22 ;  /* 0x0000001600197202 */ /* 0x000fe40000000f00 */
[----:B------:R-:W-:-:S07]  /*05d0*/  MOV R13, R14 ;  /* 0x0000000e000d7202 */ /* 0x000fce0000000f00 */
[----:B------:R-:W-:Y:S05]  /*05e0*/  @!P0 BRA `(.L_x_94) ;  /* 0x00000000003c8947 */ /* 0x000fea0003800000 */
[----:B------:R-:W-:Y:S01]  /*05f0*/  ISETP.NE.AND P0, PT, R10, 0x2, PT ;  /* 0x000000020a00780c */ /* 0x000fe20003f05270 */
[----:B------:R-:W-:Y:S01]  /*0600*/  IMAD.MOV.U32 R0, RZ, RZ, R17 ;  /* 0x000000ffff007224 */ /* 0x000fe200078e0011 */
[----:B------:R-:W-:Y:S02]  /*0610*/  MOV R26, R16 ;  /* 0x00000010001a7202 */ /* 0x000fe40000000f00 */
[----:B------:R-:W-:Y:S02]  /*0620*/  MOV R25, R18 ;  /* 0x0000001200197202 */ /* 0x000fe40000000f00 */
[----:B------:R-:W-:-:S07]  /*0630*/  MOV R13, R19 ;  /* 0x00000013000d7202 */ /* 0x000fce0000000f00 */
[----:B------:R-:W-:Y:S05]  /*0640*/  @P0 BRA `(.L_x_94) ;  /* 0x0000000000240947 */ /* 0x000fea0003800000 */
[----:B------:R-:W-:Y:S01]  /*0650*/  MOV R26, R18 ;  /* 0x00000012001a7202 */ /* 0x000fe20000000f00 */
[----:B------:R-:W-:Y:S01]  /*0660*/  IMAD.MOV.U32 R0, RZ, RZ, R19 ;  /* 0x000000ffff007224 */ /* 0x000fe200078e0013 */
[----:B------:R-:W-:Y:S02]  /*0670*/  MOV R25, R12 ;  /* 0x0000000c00197202 */ /* 0x000fe40000000f00 */
[----:B------:R-:W-:Y:S01]  /*0680*/  MOV R13, R22 ;  /* 0x00000016000d7202 */ /* 0x000fe20000000f00 */
[----:B------:R-:W-:Y:S06]  /*0690*/  BRA `(.L_x_94) ;  /* 0x0000000000107947 */ /* 0x000fec0003800000 */
.L_x_93:
[----:B------:R-:W-:Y:S01]  /*06a0*/  MOV R26, R17 ;  /* 0x00000011001a7202 */ /* 0x000fe20000000f00 */
[----:B------:R-:W-:Y:S01]  /*06b0*/  IMAD.MOV.U32 R0, RZ, RZ, R18 ;  /* 0x000000ffff007224 */ /* 0x000fe200078e0012 */
[----:B------:R-:W-:Y:S02]  /*06c0*/  MOV R25, R19 ;  /* 0x0000001300197202 */ /* 0x000fe40000000f00 */
[----:B------:R-:W-:-:S07]  /*06d0*/  MOV R13, R12 ;  /* 0x0000000c000d7202 */ /* 0x000fce0000000f00 */
.L_x_94:
[----:B------:R-:W-:Y:S05]  /*06e0*/  BSYNC.RECONVERGENT B0 ;  /* 0x0000000000007941 */ /* 0x000fea0003800200 */
.L_x_92:
[----:B------:R-:W-:Y:S01]  /*06f0*/  HFMA2 R17, -RZ, RZ, 0.1171875, 0 ;  /* 0x2f800000ff117431 */ /* 0x000fe200000001ff */
[----:B------:R-:W-:Y:S01]  /*0700*/  I2FP.F32.U32 R26, R26 ;  /* 0x0000001a001a7245 */ /* 0x000fe20000201000 */
[----:B------:R-:W-:Y:S01]  /*0710*/  BSSY.RECONVERGENT B0, `(.L_x_95) ;  /* 0x000002d000007945 */ /* 0x000fe20003800200 */
[----:B------:R-:W-:Y:S01]  /*0720*/  MOV R19, 0x3e055027 ;  /* 0x3e05502700137802 */ /* 0x000fe20000000f00 */
[----:B------:R-:W-:Y:S02]  /*0730*/  IMAD R15, R15, -0x2daee0ad, RZ ;  /* 0xd2511f530f0f7824 */ /* 0x000fe400078e02ff */
[----:B------:R-:W-:-:S05]  /*0740*/  FFMA R16, R26, R17, 1.1641532182693481445e-10 ;  /* 0x2f0000001a107423 */ /* 0x000fca0000000011 */
[----:B------:R-:W-:-:S13]  /*0750*/  FSETP.GEU.AND P0, PT, R16, 1.175494350822287508e-38, PT ;  /* 0x008000001000780b */ /* 0x000fda0003f0e000 */
[----:B------:R-:W-:-:S04]  /*0760*/  @!P0 FMUL R16, R16, 8388608 ;  /* 0x4b00000010108820 */ /* 0x000fc80000400000 */
[----:B------:R-:W-:-:S05]  /*0770*/  VIADD R17, R16, 0xc0d55555 ;  /* 0xc0d5555510117836 */ /* 0x000fca0000000000 */
[----:B------:R-:W-:-:S04]  /*0780*/  LOP3.LUT R17, R17, 0xff800000, RZ, 0xc0, !PT ;  /* 0xff80000011117812 */ /* 0x000fc800078ec0ff */
[-C--:B------:R-:W-:Y:S02]  /*0790*/  IADD3 R18, PT, PT, R16, -R17.reuse, RZ ;  /* 0x8000001110127210 */ /* 0x080fe40007ffe0ff */
[----:B------:R-:W-:Y:S02]  /*07a0*/  I2FP.F32.S32 R26, R17 ;  /* 0x00000011001a7245 */ /* 0x000fe40000201400 */
[----:B------:R-:W-:Y:S01]  /*07b0*/  FSEL R17, RZ, -23, P0 ;  /* 0xc1b80000ff117808 */ /* 0x000fe20000000000 */
[----:B------:R-:W-:Y:S01]  /*07c0*/  FADD R18, R18, -1 ;  /* 0xbf80000012127421 */ /* 0x000fe20000000000 */
[----:B------:R-:W-:-:S03]  /*07d0*/  ISETP.GT.U32.AND P0, PT, R16, 0x7f7fffff, PT ;  /* 0x7f7fffff1000780c */ /* 0x000fc60003f04070 */
[----:B------:R-:W-:Y:S01]  /*07e0*/  FFMA R19, R18, -R19, 0.14084610342979431152 ;  /* 0x3e1039f612137423 */ /* 0x000fe20000000813 */
[----:B------:R-:W-:-:S03]  /*07f0*/  FFMA R17, R26, 1.1920928955078125e-07, R17 ;  /* 0x340000001a117823 */ /* 0x000fc60000000011 */
[----:B------:R-:W-:-:S04]  /*0800*/  FFMA R19, R18, R19, -0.12148627638816833496 ;  /* 0xbdf8cdcc12137423 */ /* 0x000fc80000000013 */
[----:B------:R-:W-:-:S04]  /*0810*/  FFMA R19, R18, R19, 0.13980610668659210205 ;  /* 0x3e0f295512137423 */ /* 0x000fc80000000013 */
[----:B------:R-:W-:-:S04]  /*0820*/  FFMA R19, R18, R19, -0.16684235632419586182 ;  /* 0xbe2ad8b912137423 */ /* 0x000fc80000000013 */
[----:B------:R-:W-:-:S04]  /*0830*/  FFMA R19, R18, R19, 0.20012299716472625732 ;  /* 0x3e4ced0b12137423 */ /* 0x000fc80000000013 */
[----:B------:R-:W-:-:S04]  /*0840*/  FFMA R19, R18, R19, -0.24999669194221496582 ;  /* 0xbe7fff2212137423 */ /* 0x000fc80000000013 */
[----:B------:R-:W-:-:S04]  /*0850*/  FFMA R19, R18, R19, 0.33333182334899902344 ;  /* 0x3eaaaa7812137423 */ /* 0x000fc80000000013 */
[----:B------:R-:W-:-:S04]  /*0860*/  FFMA R19, R18, R19, -0.5 ;  /* 0xbf00000012137423 */ /* 0x000fc80000000013 */
[----:B------:R-:W-:-:S04]  /*0870*/  FMUL R19, R18, R19 ;  /* 0x0000001312137220 */ /* 0x000fc80000400000 */
[----:B------:R-:W-:Y:S01]  /*0880*/  FFMA R18, R18, R19, R18 ;  /* 0x0000001312127223 */ /* 0x000fe20000000012 */
[----:B------:R-:W-:-:S03]  /*0890*/  MOV R19, 0x7f800000 ;  /* 0x7f80000000137802 */ /* 0x000fc60000000f00 */
[----:B------:R-:W-:Y:S02]  /*08a0*/  FFMA R17, R17, 0.69314718246459960938, R18 ;  /* 0x3f31721811117823 */ /* 0x000fe40000000012 */
[C---:B------:R-:W-:Y:S01]  /*08b0*/  @P0 FFMA R17, R16.reuse, R19, +INF ;  /* 0x7f80000010110423 */ /* 0x040fe20000000013 */
[----:B------:R-:W-:Y:S01]  /*08c0*/  FSETP.NEU.AND P0, PT, R16, RZ, PT ;  /* 0x000000ff1000720b */ /* 0x000fe20003f0d000 */
[----:B------:R-:W-:Y:S02]  /*08d0*/  HFMA2 R19, -RZ, RZ, 0.1495361328125, 0.0004794597625732421875 ;  /* 0x30c90fdbff137431 */ /* 0x000fe400000001ff */
[----:B------:R-:W-:-:S05]  /*08e0*/  FMUL R17, R17, -2 ;  /* 0xc000000011117820 */ /* 0x000fca0000400000 */
[----:B------:R-:W-:-:S04]  /*08f0*/  FSEL R17, R17, +INF , P0 ;  /* 0x7f80000011117808 */ /* 0x000fc80000000000 */
[----:B------:R0:W1:Y:S01]  /*0900*/  MUFU.RSQ R18, R17 ;  /* 0x0000001100127308 */ /* 0x0000620000001400 */
[----:B------:R-:W-:-:S05]  /*0910*/  VIADD R16, R17, 0xf3000000 ;  /* 0xf300000011107836 */ /* 0x000fca0000000000 */
[----:B------:R-:W-:Y:S02]  /*0920*/  ISETP.GT.U32.AND P0, PT, R16, 0x727fffff, PT ;  /* 0x727fffff1000780c */ /* 0x000fe40003f04070 */
[----:B------:R-:W-:-:S05]  /*0930*/  I2FP.F32.U32 R16, R0 ;  /* 0x0000000000107245 */ /* 0x000fca0000201000 */
[----:B------:R-:W-:-:S06]  /*0940*/  FFMA R16, R16, R19, 7.314590599882819788e-10 ;  /* 0x30490fdb10107423 */ /* 0x000fcc0000000013 */
[----:B01----:R-:W-:Y:S05]  /*0950*/  @!P0 BRA `(.L_x_96) ;  /* 0x0000000000108947 */ /* 0x003fea0003800000 */
[----:B------:R-:W-:Y:S02]  /*0960*/  MOV R0, R17 ;  /* 0x0000001100007202 */ /* 0x000fe40000000f00 */
[----:B------:R-:W-:-:S07]  /*0970*/  MOV R18, 0x990 ;  /* 0x0000099000127802 */ /* 0x000fce0000000f00 */
[----:B------:R-:W-:Y:S05]  /*0980*/  CALL.REL.NOINC `($__internal_5_$__cuda_sm20_sqrt_rn_f32_slowpath) ;  /* 0x0000000400207944 */ /* 0x000fea0003c00000 */
[----:B------:R-:W-:Y:S05]  /*0990*/  BRA `(.L_x_97) ;  /* 0x0000000000107947 */ /* 0x000fea0003800000 */
.L_x_96:
[----:B------:R-:W-:Y:S01]  /*09a0*/  FMUL.FTZ R0, R17, R18 ;  /* 0x0000001211007220 */ /* 0x000fe20000410000 */
[----:B------:R-:W-:-:S03]  /*09b0*/  FMUL.FTZ R18, R18, 0.5 ;  /* 0x3f00000012127820 */ /* 0x000fc60000410000 */
[----:B------:R-:W-:-:S04]  /*09c0*/  FFMA R17, -R0, R0, R17 ;  /* 0x0000000000117223 */ /* 0x000fc80000000111 */
[----:B------:R-:W-:-:S07]  /*09d0*/  FFMA R19, R17, R18, R0 ;  /* 0x0000001211137223 */ /* 0x000fce0000000000 */
.L_x_97:
[----:B------:R-:W-:Y:S05]  /*09e0*/  BSYNC.RECONVERGENT B0 ;  /* 0x0000000000007941 */ /* 0x000fea0003800200 */
.L_x_95:
[----:B------:R-:W-:Y:S01]  /*09f0*/  I2FP.F32.U32 R0, R25 ;  /* 0x0000001900007245 */ /* 0x000fe20000201000 */
[----:B------:R-:W-:Y:S01]  /*0a00*/  HFMA2 R25, -RZ, RZ, 1.5048828125, 33.21875 ;  /* 0x3e055027ff197431 */ /* 0x000fe200000001ff */
[----:B------:R-:W-:Y:S01]  /*0a10*/  MOV R17, 0x2f800000 ;  /* 0x2f80000000117802 */ /* 0x000fe20000000f00 */
[----:B------:R-:W-:Y:S01]  /*0a20*/  BSSY.RECONVERGENT B0, `(.L_x_98) ;  /* 0x000002f000007945 */ /* 0x000fe20003800200 */
[----:B------:R-:W-:Y:S02]  /*0a30*/  MOV R27, 0x7f800000 ;  /* 0x7f800000001b7802 */ /* 0x000fe40000000f00 */
[----:B------:R-:W-:Y:S01]  /*0a40*/  I2FP.F32.U32 R13, R13 ;  /* 0x0000000d000d7245 */ /* 0x000fe20000201000 */
        /* <DEDUP_REMOVED lines=21> */
[----:B------:R-:W-:-:S03]  /*0ba0*/  FMUL.RZ R25, R16, 0.15915493667125701904 ;  /* 0x3e22f98310197820 */ /* 0x000fc6000040c000 */
[----:B------:R-:W-:Y:S01]  /*0bb0*/  FFMA R17, R17, 0.69314718246459960938, R18 ;  /* 0x3f31721811117823 */ /* 0x000fe20000000012 */
[C---:B------:R-:W-:Y:S01]  /*0bc0*/  @P0 FFMA R17, R0.reuse, R27, +INF ;  /* 0x7f80000000110423 */ /* 0x040fe2000000001b */
[----:B------:R-:W0:Y:S01]  /*0bd0*/  MUFU.COS R18, R25 ;  /* 0x0000001900127308 */ /* 0x000e220000000000 */
[----:B------:R-:W-:Y:S02]  /*0be0*/  FSETP.NEU.AND P0, PT, R0, RZ, PT ;  /* 0x000000ff0000720b */ /* 0x000fe40003f0d000 */
[----:B------:R-:W-:-:S05]  /*0bf0*/  FMUL R0, R17, -2 ;  /* 0xc000000011007820 */ /* 0x000fca0000400000 */
[----:B------:R-:W1:Y:S01]  /*0c00*/  MUFU.SIN R16, R25 ;  /* 0x0000001900107308 */ /* 0x000e620000000400 */
[----:B------:R-:W-:Y:S01]  /*0c10*/  FSEL R0, R0, +INF , P0 ;  /* 0x7f80000000007808 */ /* 0x000fe20000000000 */
[----:B0-----:R-:W-:-:S04]  /*0c20*/  FMUL R17, R18, R19 ;  /* 0x0000001312117220 */ /* 0x001fc80000400000 */
[----:B------:R-:W-:-:S05]  /*0c30*/  VIADD R18, R0, 0xf3000000 ;  /* 0xf300000000127836 */ /* 0x000fca0000000000 */
[----:B------:R-:W-:Y:S01]  /*0c40*/  ISETP.GT.U32.AND P0, PT, R18, 0x727fffff, PT ;  /* 0x727fffff1200780c */ /* 0x000fe20003f04070 */
[----:B------:R-:W-:Y:S02]  /*0c50*/  HFMA2 R18, -RZ, RZ, 0.1495361328125, 0.0004794597625732421875 ;  /* 0x30c90fdbff127431 */ /* 0x000fe400000001ff */
[----:B-1----:R-:W-:Y:S02]  /*0c60*/  FMUL R16, R16, R19 ;  /* 0x0000001310107220 */ /* 0x002fe40000400000 */
[----:B------:R0:W1:Y:S01]  /*0c70*/  MUFU.RSQ R19, R0 ;  /* 0x0000000000137308 */ /* 0x0000620000001400 */
[----:B------:R-:W-:-:S07]  /*0c80*/  FFMA R13, R13, R18, 7.314590599882819788e-10 ;  /* 0x30490fdb0d0d7423 */ /* 0x000fce0000000012 */
[----:B------:R-:W-:Y:S05]  /*0c90*/  @!P0 BRA `(.L_x_99) ;  /* 0x00000000000c8947 */ /* 0x000fea0003800000 */
[----:B------:R-:W-:-:S07]  /*0ca0*/  MOV R18, 0xcc0 ;  /* 0x00000cc000127802 */ /* 0x000fce0000000f00 */
[----:B01----:R-:W-:Y:S05]  /*0cb0*/  CALL.REL.NOINC `($__internal_5_$__cuda_sm20_sqrt_rn_f32_slowpath) ;  /* 0x0000000000547944 */ /* 0x003fea0003c00000 */
[----:B------:R-:W-:Y:S05]  /*0cc0*/  BRA `(.L_x_100) ;  /* 0x0000000000107947 */ /* 0x000fea0003800000 */
.L_x_99:
[----:B-1----:R-:W-:Y:S01]  /*0cd0*/  FMUL.FTZ R25, R0, R19 ;  /* 0x0000001300197220 */ /* 0x002fe20000410000 */
[----:B------:R-:W-:-:S03]  /*0ce0*/  FMUL.FTZ R19, R19, 0.5 ;  /* 0x3f00000013137820 */ /* 0x000fc60000410000 */
[----:B0-----:R-:W-:-:S04]  /*0cf0*/  FFMA R0, -R25, R25, R0 ;  /* 0x0000001919007223 */ /* 0x001fc80000000100 */
[----:B------:R-:W-:-:S07]  /*0d00*/  FFMA R19, R0, R19, R25 ;  /* 0x0000001300137223 */ /* 0x000fce0000000019 */
.L_x_100:
[----:B------:R-:W-:Y:S05]  /*0d10*/  BSYNC.RECONVERGENT B0 ;  /* 0x0000000000007941 */ /* 0x000fea0003800200 */
.L_x_98:
[----:B------:R-:W0:Y:S01]  /*0d20*/  LDC.64 R26, c[0x0][0x388] ;  /* 0x0000e200ff1a7b82 */ /* 0x000e220000000a00 */
[----:B------:R-:W-:Y:S01]  /*0d30*/  FMUL.RZ R23, R13, 0.15915493667125701904 ;  /* 0x3e22f9830d177820 */ /* 0x000fe2000040c000 */
[----:B------:R-:W-:-:S03]  /*0d40*/  MOV R13, R22 ;  /* 0x00000016000d7202 */ /* 0x000fc60000000f00 */
[----:B------:R-:W1:Y:S08]  /*0d50*/  MUFU.SIN R18, R23 ;  /* 0x0000001700127308 */ /* 0x000e700000000400 */
[----:B------:R-:W2:Y:S01]  /*0d60*/  MUFU.COS R0, R23 ;  /* 0x0000001700007308 */ /* 0x000ea20000000000 */
[----:B-1----:R-:W-:Y:S01]  /*0d70*/  FMUL R18, R18, R19 ;  /* 0x0000001312127220 */ /* 0x002fe20000400000 */
[----:B0-----:R-:W-:-:S04]  /*0d80*/  IMAD.WIDE R26, R24, 0x10, R26 ;  /* 0x00000010181a7825 */ /* 0x001fc800078e021a */
[----:B--2---:R-:W-:-:S05]  /*0d90*/  FMUL R19, R0, R19 ;  /* 0x0000001300137220 */ /* 0x004fca0000400000 */
[----:B------:R-:W-:Y:S04]  /*0da0*/  STG.E.128 desc[UR4][R26.64], R16 ;  /* 0x000000101a007986 */ /* 0x000fe8000c101d04 */
[----:B------:R-:W-:Y:S04]  /*0db0*/  STG.E.128 desc[UR4][R30.64], R4 ;  /* 0x000000041e007986 */ /* 0x000fe8000c101d04 */
[----:B------:R-:W-:Y:S04]  /*0dc0*/  STG.E.128 desc[UR4][R30.64+0x10], R12 ;  /* 0x0000100c1e007986 */ /* 0x000fe8000c101d04 */
[----:B------:R-:W-:Y:S04]  /*0dd0*/  STG.E.128 desc[UR4][R30.64+0x20], R8 ;  /* 0x000020081e007986 */ /* 0x000fe8000c101d04 */
[----:B------:R-:W-:Y:S04]  /*0de0*/  STG.E.64 desc[UR4][R30.64+0x30], R20 ;  /* 0x000030141e007986 */ /* 0x000fe8000c101b04 */
[----:B------:R-:W-:Y:S01]  /*0df0*/  STG.E.64 desc[UR4][R30.64+0x38], R2 ;  /* 0x000038021e007986 */ /* 0x000fe2000c101b04 */
[----:B------:R-:W-:Y:S05]  /*0e00*/  EXIT ;  /* 0x000000000000794d */ /* 0x000fea0003800000 */
        .weak           $__internal_5_$__cuda_sm20_sqrt_rn_f32_slowpath
        .type           $__internal_5_$__cuda_sm20_sqrt_rn_f32_slowpath,@function
        .size           $__internal_5_$__cuda_sm20_sqrt_rn_f32_slowpath,(.L_x_119 - $__internal_5_$__cuda_sm20_sqrt_rn_f32_slowpath)
$__internal_5_$__cuda_sm20_sqrt_rn_f32_slowpath:
[----:B------:R-:W-:-:S13]  /*0e10*/  LOP3.LUT P0, RZ, R0, 0x7fffffff, RZ, 0xc0, !PT ;  /* 0x7fffffff00ff7812 */ /* 0x000fda000780c0ff */
[----:B------:R-:W-:Y:S01]  /*0e20*/  @!P0 MOV R19, R0 ;  /* 0x0000000000138202 */ /* 0x000fe20000000f00 */
[----:B------:R-:W-:Y:S06]  /*0e30*/  @!P0 BRA `(.L_x_101) ;  /* 0x0000000000408947 */ /* 0x000fec0003800000 */
[----:B------:R-:W-:-:S13]  /*0e40*/  FSETP.GEU.FTZ.AND P0, PT, R0, RZ, PT ;  /* 0x000000ff0000720b */ /* 0x000fda0003f1e000 */
[----:B------:R-:W-:Y:S01]  /*0e50*/  @!P0 IMAD.MOV.U32 R19, RZ, RZ, 0x7fffffff ;  /* 0x7fffffffff138424 */ /* 0x000fe200078e00ff */
[----:B------:R-:W-:Y:S06]  /*0e60*/  @!P0 BRA `(.L_x_101) ;  /* 0x0000000000348947 */ /* 0x000fec0003800000 */
[----:B------:R-:W-:-:S13]  /*0e70*/  FSETP.GTU.FTZ.AND P0, PT, |R0|, +INF , PT ;  /* 0x7f8000000000780b */ /* 0x000fda0003f1c200 */
[----:B------:R-:W-:Y:S01]  /*0e80*/  @P0 FADD.FTZ R19, R0, 1 ;  /* 0x3f80000000130421 */ /* 0x000fe20000010000 */
[----:B------:R-:W-:Y:S06]  /*0e90*/  @P0 BRA `(.L_x_101) ;  /* 0x0000000000280947 */ /* 0x000fec0003800000 */
[----:B------:R-:W-:-:S13]  /*0ea0*/  FSETP.NEU.FTZ.AND P0, PT, |R0|, +INF , PT ;  /* 0x7f8000000000780b */ /* 0x000fda0003f1d200 */
[----:B------:R-:W-:-:S04]  /*0eb0*/  @P0 FFMA R27, R0, 1.84467440737095516160e+19, RZ ;  /* 0x5f800000001b0823 */ /* 0x000fc800000000ff */
[----:B------:R-:W0:Y:S02]  /*0ec0*/  @P0 MUFU.RSQ R19, R27 ;  /* 0x0000001b00130308 */ /* 0x000e240000001400 */
[----:B0-----:R-:W-:Y:S01]  /*0ed0*/  @P0 FMUL.FTZ R26, R27, R19 ;  /* 0x000000131b1a0220 */ /* 0x001fe20000410000 */
[----:B------:R-:W-:-:S03]  /*0ee0*/  @P0 FMUL.FTZ R19, R19, 0.5 ;  /* 0x3f00000013130820 */ /* 0x000fc60000410000 */
[----:B------:R-:W-:-:S04]  /*0ef0*/  @P0 FADD.FTZ R28, -R26, -RZ ;  /* 0x800000ff1a1c0221 */ /* 0x000fc80000010100 */
[----:B------:R-:W-:-:S04]  /*0f00*/  @P0 FFMA R29, R26, R28, R27 ;  /* 0x0000001c1a1d0223 */ /* 0x000fc8000000001b */
[----:B------:R-:W-:Y:S01]  /*0f10*/  @P0 FFMA R29, R29, R19, R26 ;  /* 0x000000131d1d0223 */ /* 0x000fe2000000001a */
[----:B------:R-:W-:-:S03]  /*0f20*/  @!P0 MOV R19, R0 ;  /* 0x0000000000138202 */ /* 0x000fc60000000f00 */
[----:B------:R-:W-:-:S07]  /*0f30*/  @P0 FMUL.FTZ R19, R29, 2.3283064365386962891e-10 ;  /* 0x2f8000001d130820 */ /* 0x000fce0000410000 */
.L_x_101:
[----:B------:R-:W-:Y:S01]  /*0f40*/  HFMA2 R27, -RZ, RZ, 0, 0 ;  /* 0x00000000ff1b7431 */ /* 0x000fe200000001ff */
[----:B------:R-:W-:-:S04]  /*0f50*/  MOV R26, R18 ;  /* 0x00000012001a7202 */ /* 0x000fc80000000f00 */
[----:B------:R-:W-:Y:S05]  /*0f60*/  RET.REL.NODEC R26 `(_Z29generate_random_numbers_noiseP24curandStatePhilox4_32_10P6float4) ;  /* 0xfffffff01a247950 */ /* 0x000fea0003c3ffff */
.L_x_102:
        /* <DEDUP_REMOVED lines=9> */
.L_x_119:


//--------------------- .text._Z4initjP24curandStatePhilox4_32_10 --------------------------
	.section	.text._Z4initjP24curandStatePhilox4_32_10,"ax",@progbits
	.align	128
        .global         _Z4initjP24curandStatePhilox4_32_10
        .type           _Z4initjP24curandStatePhilox4_32_10,@function
        .size           _Z4initjP24curandStatePhilox4_32_10,(.L_x_123 - _Z4initjP24curandStatePhilox4_32_10)
        .other          _Z4initjP24curandStatePhilox4_32_10,@"STO_CUDA_ENTRY STV_DEFAULT"
_Z4initjP24curandStatePhilox4_32_10:
.text._Z4initjP24curandStatePhilox4_32_10:
[----:B------:R-:W-:Y:S01]  /*0000*/  LDC R1, c[0x0][0x37c] ;  /* 0x0000df00ff017b82 */ /* 0x000fe20000000800 */
[----:B------:R-:W0:Y:S07]  /*0010*/  S2R R6, SR_TID.X ;  /* 0x0000000000067919 */ /* 0x000e2e0000002100 */
[----:B------:R-:W1:Y:S01]  /*0020*/  LDC R8, c[0x0][0x380] ;  /* 0x0000e000ff087b82 */ /* 0x000e620000000800 */
[----:B------:R-:W2:Y:S01]  /*0030*/  LDCU.64 UR4, c[0x0][0x358] ;  /* 0x00006b00ff0477ac */ /* 0x000ea20008000a00 */
[----:B------:R-:W0:Y:S06]  /*0040*/  S2R R3, SR_CTAID.X ;  /* 0x0000000000037919 */ /* 0x000e2c0000002500 */
[----:B------:R-:W3:Y:S01]  /*0050*/  LDC.64 R14, c[0x0][0x388] ;  /* 0x0000e200ff0e7b82 */ /* 0x000ee20000000a00 */
[----:B-1----:R-:W-:Y:S01]  /*0060*/  IADD3 R9, PT, PT, R8, -0x61c88647, RZ ;  /* 0x9e3779b908097810 */ /* 0x002fe20007ffe0ff */
[----:B0-----:R-:W-:-:S04]  /*0070*/  IMAD R6, R3, 0x80, R6 ;  /* 0x0000008003067824 */ /* 0x001fc800078e0206 */
[----:B------:R-:W-:Y:S01]  /*0080*/  IMAD.WIDE.U32 R4, R6, -0x326172a9, RZ ;  /* 0xcd9e8d5706047825 */ /* 0x000fe200078e00ff */
[----:B------:R-:W-:-:S04]  /*0090*/  SHF.R.S32.HI R7, RZ, 0x1f, R6 ;  /* 0x0000001fff077819 */ /* 0x000fc80000011406 */
[----:B------:R-:W-:Y:S01]  /*00a0*/  LOP3.LUT R10, R5, R8, RZ, 0x3c, !PT ;  /* 0x00000008050a7212 */ /* 0x000fe200078e3cff */
[----:B------:R-:W-:-:S04]  /*00b0*/  IMAD.WIDE.U32 R2, R7, -0x326172a9, RZ ;  /* 0xcd9e8d5707027825 */ /* 0x000fc800078e00ff */
[----:B------:R-:W-:Y:S01]  /*00c0*/  IMAD.WIDE.U32 R10, R10, -0x2daee0ad, RZ ;  /* 0xd2511f530a0a7825 */ /* 0x000fe200078e00ff */
[----:B------:R-:W-:Y:S02]  /*00d0*/  LOP3.LUT R4, R9, R4, R3, 0x96, !PT ;  /* 0x0000000409047212 */ /* 0x000fe400078e9603 */
[C---:B------:R-:W-:Y:S01]  /*00e0*/  IADD3 R9, PT, PT, R8.reuse, 0x1715609d, RZ ;  /* 0x1715609d08097810 */ /* 0x040fe20007ffe0ff */
[----:B------:R-:W-:Y:S01]  /*00f0*/  VIADD R3, R8, 0x3c6ef372 ;  /* 0x3c6ef37208037836 */ /* 0x000fe20000000000 */
[----:B------:R-:W-:Y:S01]  /*0100*/  LOP3.LUT R12, R11, 0xbb67ae85, RZ, 0x3c, !PT ;  /* 0xbb67ae850b0c7812 */ /* 0x000fe200078e3cff */
[----:B------:R-:W-:-:S04]  /*0110*/  IMAD.WIDE.U32 R4, R4, -0x2daee0ad, RZ ;  /* 0xd2511f5304047825 */ /* 0x000fc800078e00ff */
[----:B------:R-:W-:Y:S01]  /*0120*/  IMAD.WIDE.U32 R12, R12, -0x326172a9, RZ ;  /* 0xcd9e8d570c0c7825 */ /* 0x000fe200078e00ff */
[----:B------:R-:W-:Y:S02]  /*0130*/  LOP3.LUT R10, R10, 0x76cf5d0a, R5, 0x96, !PT ;  /* 0x76cf5d0a0a0a7812 */ /* 0x000fe400078e9605 */
[----:B------:R-:W-:Y:S02]  /*0140*/  IADD3 R5, PT, PT, R8, -0x255992d5, RZ ;  /* 0xdaa66d2b08057810 */ /* 0x000fe40007ffe0ff */
[----:B------:R-:W-:Y:S01]  /*0150*/  LOP3.LUT R3, R13, R2, R3, 0x96, !PT ;  /* 0x000000020d037212 */ /* 0x000fe200078e9603 */
[----:B------:R-:W-:-:S05]  /*0160*/  IMAD.WIDE.U32 R10, R10, -0x326172a9, RZ ;  /* 0xcd9e8d570a0a7825 */ /* 0x000fca00078e00ff */
[----:B------:R-:W-:Y:S01]  /*0170*/  LOP3.LUT R2, R11, R12, R5, 0x96, !PT ;  /* 0x0000000c0b027212 */ /* 0x000fe200078e9605 */
[----:B------:R-:W-:-:S04]  /*0180*/  IMAD.WIDE.U32 R12, R3, -0x2daee0ad, RZ ;  /* 0xd2511f53030c7825 */ /* 0x000fc800078e00ff */
[----:B------:R-:W-:Y:S01]  /*0190*/  IMAD.WIDE.U32 R2, R2, -0x2daee0ad, RZ ;  /* 0xd2511f5302027825 */ /* 0x000fe200078e00ff */
[----:B------:R-:W-:-:S04]  /*01a0*/  LOP3.LUT R13, R4, 0x32370b8f, R13, 0x96, !PT ;  /* 0x32370b8f040d7812 */ /* 0x000fc800078e960d */
[----:B------:R-:W-:Y:S01]  /*01b0*/  LOP3.LUT R4, R12, 0xed9eba14, R3, 0x96, !PT ;  /* 0xed9eba140c047812 */ /* 0x000fe200078e9603 */
[----:B------:R-:W-:Y:S02]  /*01c0*/  VIADD R3, R8, 0x78dde6e4 ;  /* 0x78dde6e408037836 */ /* 0x000fe40000000000 */
[----:B------:R-:W-:-:S04]  /*01d0*/  IMAD.WIDE.U32 R12, R13, -0x326172a9, RZ ;  /* 0xcd9e8d570d0c7825 */ /* 0x000fc800078e00ff */
[----:B------:R-:W-:Y:S01]  /*01e0*/  IMAD.WIDE.U32 R4, R4, -0x326172a9, RZ ;  /* 0xcd9e8d5704047825 */ /* 0x000fe200078e00ff */
[----:B------:R-:W-:-:S04]  /*01f0*/  LOP3.LUT R3, R13, R10, R3, 0x96, !PT ;  /* 0x0000000a0d037212 */ /* 0x000fc800078e9603 */
[----:B------:R-:W-:Y:S01]  /*0200*/  LOP3.LUT R9, R5, R12, R9, 0x96, !PT ;  /* 0x0000000c05097212 */ /* 0x000fe200078e9609 */
[----:B------:R-:W-:-:S04]  /*0210*/  IMAD.WIDE.U32 R12, R3, -0x2daee0ad, RZ ;  /* 0xd2511f53030c7825 */ /* 0x000fc800078e00ff */
[----:B------:R-:W-:Y:S01]  /*0220*/  IMAD.WIDE.U32 R10, R9, -0x2daee0ad, RZ ;  /* 0xd2511f53090a7825 */ /* 0x000fe200078e00ff */
[----:B------:R-:W-:Y:S02]  /*0230*/  LOP3.LUT R13, R2, 0xa9066899, R13, 0x96, !PT ;  /* 0xa9066899020d7812 */ /* 0x000fe400078e960d */
[C---:B------:R-:W-:Y:S01]  /*0240*/  IADD3 R9, PT, PT, R8.reuse, 0x5384540f, RZ ;  /* 0x5384540f08097810 */ /* 0x040fe20007ffe0ff */
[----:B------:R-:W-:Y:S01]  /*0250*/  VIADD R5, R8, 0xb54cda56 ;  /* 0xb54cda5608057836 */ /* 0x000fe20000000000 */
[----:B------:R-:W-:Y:S01]  /*0260*/  LOP3.LUT R2, R12, 0x646e171e, R11, 0x96, !PT ;  /* 0x646e171e0c027812 */ /* 0x000fe200078e960b */
[----:B------:R-:W-:-:S04]  /*0270*/  IMAD.WIDE.U32 R12, R13, -0x326172a9, RZ ;  /* 0xcd9e8d570d0c7825 */ /* 0x000fc800078e00ff */
[----:B------:R-:W-:Y:S01]  /*0280*/  IMAD.WIDE.U32 R2, R2, -0x326172a9, RZ ;  /* 0xcd9e8d5702027825 */ /* 0x000fe200078e00ff */
[----:B------:R-:W-:-:S04]  /*0290*/  LOP3.LUT R5, R13, R4, R5, 0x96, !PT ;  /* 0x000000040d057212 */ /* 0x000fc800078e9605 */
[----:B------:R-:W-:Y:S01]  /*02a0*/  LOP3.LUT R9, R3, R12, R9, 0x96, !PT ;  /* 0x0000000c03097212 */ /* 0x000fe200078e9609 */
[----:B------:R-:W-:-:S04]  /*02b0*/  IMAD.WIDE.U32 R4, R5, -0x2daee0ad, RZ ;  /* 0xd2511f5305047825 */ /* 0x000fc800078e00ff */
[----:B------:R-:W-:Y:S01]  /*02c0*/  IMAD.WIDE.U32 R16, R9, -0x2daee0ad, RZ ;  /* 0xd2511f5309107825 */ /* 0x000fe200078e00ff */
[----:B------:R-:W-:Y:S02]  /*02d0*/  LOP3.LUT R12, R10, 0x1fd5c5a3, R5, 0x96, !PT ;  /* 0x1fd5c5a30a0c7812 */ /* 0x000fe400078e9605 */
[----:B------:R-:W-:Y:S02]  /*02e0*/  CS2R R10, SRZ ;  /* 0x00000000000a7805 */ /* 0x000fe4000001ff00 */
[C---:B------:R-:W-:Y:S01]  /*02f0*/  IADD3 R5, PT, PT, R8.reuse, -0x700cb87f, RZ ;  /* 0x8ff3478108057810 */ /* 0x040fe20007ffe0ff */
[----:B------:R-:W-:Y:S01]  /*0300*/  VIADD R3, R8, 0xf1bbcdc8 ;  /* 0xf1bbcdc808037836 */ /* 0x000fe20000000000 */
[----:B------:R-:W-:Y:S01]  /*0310*/  LOP3.LUT R18, R4, 0xdb3d7428, R17, 0x96, !PT ;  /* 0xdb3d742804127812 */ /* 0x000fe200078e9611 */
[----:B------:R-:W-:-:S04]  /*0320*/  IMAD.WIDE.U32 R12, R12, -0x326172a9, RZ ;  /* 0xcd9e8d570c0c7825 */ /* 0x000fc800078e00ff */
[----:B------:R-:W-:Y:S01]  /*0330*/  IMAD.WIDE.U32 R18, R18, -0x326172a9, RZ ;  /* 0xcd9e8d5712127825 */ /* 0x000fe200078e00ff */
[----:B------:R-:W-:-:S03]  /*0340*/  LOP3.LUT R3, R13, R2, R3, 0x96, !PT ;  /* 0x000000020d037212 */ /* 0x000fc600078e9603 */
[----:B------:R-:W-:Y:S01]  /*0350*/  IMAD.MOV.U32 R9, RZ, RZ, RZ ;  /* 0x000000ffff097224 */ /* 0x000fe200078e00ff */
[----:B------:R-:W-:Y:S01]  /*0360*/  LOP3.LUT R12, R19, R12, R5, 0x96, !PT ;  /* 0x0000000c130c7212 */ /* 0x000fe200078e9605 */
[----:B------:R-:W-:Y:S01]  /*0370*/  IMAD.WIDE.U32 R20, R3, -0x2daee0ad, RZ ;  /* 0xd2511f5303147825 */ /* 0x000fe200078e00ff */
[----:B------:R-:W-:Y:S02]  /*0380*/  CS2R R4, SRZ ;  /* 0x0000000000047805 */ /* 0x000fe4000001ff00 */
[----:B------:R-:W-:Y:S01]  /*0390*/  MOV R13, R18 ;  /* 0x00000012000d7202 */ /* 0x000fe20000000f00 */
[----:B---3--:R-:W-:Y:S01]  /*03a0*/  IMAD.WIDE R2, R6, 0x40, R14 ;  /* 0x0000004006027825 */ /* 0x008fe200078e020e */
[----:B------:R-:W-:-:S03]  /*03b0*/  LOP3.LUT R14, R16, 0x96a522ad, R21, 0x96, !PT ;  /* 0x96a522ad100e7812 */ /* 0x000fc600078e9615 */
[----:B------:R-:W-:Y:S01]  /*03c0*/  IMAD.MOV.U32 R15, RZ, RZ, R20 ;  /* 0x000000ffff0f7224 */ /* 0x000fe200078e0014 */
[----:B--2---:R-:W-:Y:S04]  /*03d0*/  STG.E.128 desc[UR4][R2.64], R4 ;  /* 0x0000000402007986 */ /* 0x004fe8000c101d04 */
[----:B------:R-:W-:Y:S04]  /*03e0*/  STG.E.128 desc[UR4][R2.64+0x20], R8 ;  /* 0x0000200802007986 */ /* 0x000fe8000c101d04 */
[----:B------:R-:W-:Y:S04]  /*03f0*/  STG.E.64 desc[UR4][R2.64+0x30], RZ ;  /* 0x000030ff02007986 */ /* 0x000fe8000c101b04 */
[----:B------:R-:W-:Y:S04]  /*0400*/  STG.E.64 desc[UR4][R2.64+0x38], RZ ;  /* 0x000038ff02007986 */ /* 0x000fe8000c101b04 */
[----:B------:R-:W-:Y:S01]  /*0410*/  STG.E.128 desc[UR4][R2.64+0x10], R12 ;  /* 0x0000100c02007986 */ /* 0x000fe2000c101d04 */
[----:B------:R-:W-:Y:S05]  /*0420*/  EXIT ;  /* 0x000000000000794d */ /* 0x000fea0003800000 */
.L_x_103:
        /* <DEDUP_REMOVED lines=13> */
.L_x_123:


//--------------------- .text._Z4initjP17curandStateXORWOW --------------------------
	.section	.text._Z4initjP17curandStateXORWOW,"ax",@progbits
	.align	128
        .global         _Z4initjP17curandStateXORWOW
        .type           _Z4initjP17curandStateXORWOW,@function
        .size           _Z4initjP17curandStateXORWOW,(.L_x_124 - _Z4initjP17curandStateXORWOW)
        .other          _Z4initjP17curandStateXORWOW,@"STO_CUDA_ENTRY STV_DEFAULT"
_Z4initjP17curandStateXORWOW:
.text._Z4initjP17curandStateXORWOW:
[----:B------:R-:W-:Y:S01]  /*0000*/  LDC R1, c[0x0][0x37c] ;  /* 0x0000df00ff017b82 */ /* 0x000fe20000000800 */
[----:B------:R-:W0:Y:S07]  /*0010*/  S2R R11, SR_TID.X ;  /* 0x00000000000b7919 */ /* 0x000e2e0000002100 */
[----:B------:R-:W1:Y:S01]  /*0020*/  LDC R4, c[0x0][0x380] ;  /* 0x0000e000ff047b82 */ /* 0x000e620000000800 */
[----:B------:R-:W2:Y:S01]  /*0030*/  LDCU.64 UR4, c[0x0][0x358] ;  /* 0x00006b00ff0477ac */ /* 0x000ea20008000a00 */
[----:B------:R-:W-:Y:S01]  /*0040*/  IMAD.MOV.U32 R9, RZ, RZ, -0x75bd8fc ;  /* 0xf8a42704ff097424 */ /* 0x000fe200078e00ff */
[----:B------:R-:W0:Y:S01]  /*0050*/  S2R R0, SR_CTAID.X ;  /* 0x0000000000007919 */ /* 0x000e220000002500 */
[----:B------:R-:W-:Y:S01]  /*0060*/  IMAD.MOV.U32 R12, RZ, RZ, -0x23270784 ;  /* 0xdcd8f87cff0c7424 */ /* 0x000fe200078e00ff */
[----:B------:R-:W-:Y:S03]  /*0070*/  BSSY.RECONVERGENT B0, `(.L_x_104) ;  /* 0x00000e6000007945 */ /* 0x000fe60003800200 */
[----:B------:R-:W3:Y:S01]  /*0080*/  LDC.64 R2, c[0x0][0x388] ;  /* 0x0000e200ff027b82 */ /* 0x000ee20000000a00 */
[----:B-1----:R-:W-:-:S05]  /*0090*/  LOP3.LUT R4, R4, 0xaad26b49, RZ, 0x3c, !PT ;  /* 0xaad26b4904047812 */ /* 0x002fca00078e3cff */
[----:B------:R-:W-:-:S04]  /*00a0*/  IMAD R4, R4, 0x4182bed5, RZ ;  /* 0x4182bed504047824 */ /* 0x000fc800078e02ff */
[C---:B------:R-:W-:Y:S01]  /*00b0*/  VIADD R6, R4.reuse, 0xd9f6dc18 ;  /* 0xd9f6dc1804067836 */ /* 0x040fe20000000000 */
[----:B------:R-:W-:Y:S01]  /*00c0*/  LOP3.LUT R8, R4, 0x159a55e5, RZ, 0x3c, !PT ;  /* 0x159a55e504087812 */ /* 0x000fe200078e3cff */
[----:B0-----:R-:W-:Y:S02]  /*00d0*/  IMAD R11, R0, 0x80, R11 ;  /* 0x00000080000b7824 */ /* 0x001fe400078e020b */
[----:B------:R-:W-:Y:S02]  /*00e0*/  VIADD R7, R4, 0x75bcd15 ;  /* 0x075bcd1504077836 */ /* 0x000fe40000000000 */
[C---:B---3--:R-:W-:Y:S01]  /*00f0*/  IMAD.WIDE R2, R11.reuse, 0x30, R2 ;  /* 0x000000300b027825 */ /* 0x048fe200078e0202 */
[----:B------:R-:W-:-:S03]  /*0100*/  ISETP.NE.AND P0, PT, R11, RZ, PT ;  /* 0x000000ff0b00720c */ /* 0x000fc60003f05270 */
[----:B------:R-:W-:Y:S01]  /*0110*/  VIADD R13, R4, 0x583f19 ;  /* 0x00583f19040d7836 */ /* 0x000fe20000000000 */
[----:B--2---:R0:W-:Y:S04]  /*0120*/  STG.E.64 desc[UR4][R2.64], R6 ;  /* 0x0000000602007986 */ /* 0x0041e8000c101b04 */
[----:B------:R0:W-:Y:S04]  /*0130*/  STG.E.64 desc[UR4][R2.64+0x8], R8 ;  /* 0x0000080802007986 */ /* 0x0001e8000c101b04 */
[----:B------:R0:W-:Y:S01]  /*0140*/  STG.E.64 desc[UR4][R2.64+0x10], R12 ;  /* 0x0000100c02007986 */ /* 0x0001e2000c101b04 */
[----:B------:R-:W-:Y:S05]  /*0150*/  @!P0 BRA `(.L_x_105) ;  /* 0x0000000c005c8947 */ /* 0x000fea0003800000 */
[----:B------:R-:W-:Y:S01]  /*0160*/  SHF.R.S32.HI R10, RZ, 0x1f, R11 ;  /* 0x0000001fff0a7819 */ /* 0x000fe2000001140b */
[----:B0-----:R-:W-:-:S07]  /*0170*/  IMAD.MOV.U32 R12, RZ, RZ, RZ ;  /* 0x000000ffff0c7224 */ /* 0x001fce00078e00ff */
.L_x_111:
[----:B0-----:R-:W-:Y:S01]  /*0180*/  LOP3.LUT R2, R11, 0x3, RZ, 0xc0, !PT ;  /* 0x000000030b027812 */ /* 0x001fe200078ec0ff */
[----:B------:R-:W-:Y:S03]  /*0190*/  BSSY.RECONVERGENT B1, `(.L_x_106) ;  /* 0x00000cd000017945 */ /* 0x000fe60003800200 */
[----:B------:R-:W-:-:S04]  /*01a0*/  ISETP.NE.U32.AND P0, PT, R2, RZ, PT ;  /* 0x000000ff0200720c */ /* 0x000fc80003f05070 */
[----:B------:R-:W-:-:S13]  /*01b0*/  ISETP.NE.AND.EX P0, PT, RZ, RZ, PT, P0 ;  /* 0x000000ffff00720c */ /* 0x000fda0003f05300 */
[----:B------:R-:W-:Y:S05]  /*01c0*/  @!P0 BRA `(.L_x_107) ;  /* 0x0000000c00248947 */ /* 0x000fea0003800000 */
[----:B------:R-:W0:Y:S01]  /*01d0*/  LDC.64 R4, c[0x4][RZ] ;  /* 0x01000000ff047b82 */ /* 0x000e220000000a00 */
[----:B------:R-:W-:Y:S02]  /*01e0*/  IMAD.MOV.U32 R13, RZ, RZ, RZ ;  /* 0x000000ffff0d7224 */ /* 0x000fe400078e00ff */
[----:B0-----:R-:W-:-:S07]  /*01f0*/  IMAD.WIDE.U32 R4, R12, 0xc80, R4 ;  /* 0x00000c800c047825 */ /* 0x001fce00078e0004 */
.L_x_110:
[----:B0-----:R-:W-:Y:S01]  /*0200*/  IMAD.MOV.U32 R14, RZ, RZ, RZ ;  /* 0x000000ffff0e7224 */ /* 0x001fe200078e00ff */
[----:B------:R-:W-:Y:S01]  /*0210*/  CS2R R6, SRZ ;  /* 0x0000000000067805 */ /* 0x000fe2000001ff00 */
[----:B------:R-:W-:Y:S01]  /*0220*/  IMAD.MOV.U32 R16, RZ, RZ, RZ ;  /* 0x000000ffff107224 */ /* 0x000fe200078e00ff */
[----:B------:R-:W-:-:S07]  /*0230*/  CS2R R2, SRZ ;  /* 0x0000000000027805 */ /* 0x000fce000001ff00 */
.L_x_109:
[----:B------:R-:W0:Y:S01]  /*0240*/  S2R R15, SR_TID.X ;  /* 0x00000000000f7919 */ /* 0x000e220000002100 */
[----:B------:R-:W1:Y:S01]  /*0250*/  LDC.64 R8, c[0x0][0x388] ;  /* 0x0000e200ff087b82 */ /* 0x000e620000000a00 */
[----:B0-----:R-:W-:-:S04]  /*0260*/  IMAD R17, R0, 0x80, R15 ;  /* 0x0000008000117824 */ /* 0x001fc800078e020f */
[----:B-1----:R-:W-:-:S04]  /*0270*/  IMAD.WIDE R8, R17, 0x30, R8 ;  /* 0x0000003011087825 */ /* 0x002fc800078e0208 */
[----:B------:R-:W-:-:S05]  /*0280*/  IMAD.WIDE.U32 R8, R16, 0x4, R8 ;  /* 0x0000000410087825 */ /* 0x000fca00078e0008 */
[----:B------:R0:W5:Y:S01]  /*0290*/  LDG.E R17, desc[UR4][R8.64+0x4] ;  /* 0x0000040408117981 */ /* 0x000162000c1e1900 */
[----:B------:R-:W-:-:S07]  /*02a0*/  IMAD.MOV.U32 R18, RZ, RZ, RZ ;  /* 0x000000ffff127224 */ /* 0x000fce00078e00ff */
.L_x_108:
[----:B-----5:R-:W-:Y:S01]  /*02b0*/  SHF.R.U32.HI R22, RZ, R18, R17 ;  /* 0x00000012ff167219 */ /* 0x020fe20000011611 */
[----:B0-----:R-:W-:-:S03]  /*02c0*/  IMAD.SHL.U32 R9, R16, 0x20, RZ ;  /* 0x0000002010097824 */ /* 0x001fc600078e00ff */
[----:B------:R-:W-:Y:S01]  /*02d0*/  LOP3.LUT R19, R22, 0x1, RZ, 0xc0, !PT ;  /* 0x0000000116137812 */ /* 0x000fe200078ec0ff */
[----:B------:R-:W-:-:S03]  /*02e0*/  IMAD.IADD R8, R9, 0x1, R18 ;  /* 0x0000000109087824 */ /* 0x000fc600078e0212 */
[----:B------:R-:W-:Y:S01]  /*02f0*/  ISETP.NE.U32.AND P0, PT, R19, 0x1, PT ;  /* 0x000000011300780c */ /* 0x000fe20003f05070 */
[----:B------:R-:W-:-:S03]  /*0300*/  IMAD R9, R8, 0x5, RZ ;  /* 0x0000000508097824 */ /* 0x000fc600078e02ff */
[----:B------:R-:W-:Y:S01]  /*0310*/  R2P PR, R22, 0x7e ;  /* 0x0000007e16007804 */ /* 0x000fe20000000000 */
[----:B------:R-:W-:-:S08]  /*0320*/  IMAD.WIDE.U32 R8, R9, 0x4, R4 ;  /* 0x0000000409087825 */ /* 0x000fd000078e0004 */
[----:B------:R-:W2:Y:S04]  /*0330*/  @!P0 LDG.E R19, desc[UR4][R8.64] ;  /* 0x0000000408138981 */ /* 0x000ea8000c1e1900 */
[----:B------:R-:W3:Y:S04]  /*0340*/  @!P0 LDG.E R20, desc[UR4][R8.64+0x10] ;  /* 0x0000100408148981 */ /* 0x000ee8000c1e1900 */
[----:B------:R-:W4:Y:S04]  /*0350*/  @P1 LDG.E R21, desc[UR4][R8.64+0x14] ;  /* 0x0000140408151981 */ /* 0x000f28000c1e1900 */
[----:B------:R-:W4:Y:S04]  /*0360*/  @P2 LDG.E R23, desc[UR4][R8.64+0x28] ;  /* 0x0000280408172981 */ /* 0x000f28000c1e1900 */
[----:B------:R-:W4:Y:S04]  /*0370*/  @P1 LDG.E R24, desc[UR4][R8.64+0x24] ;  /* 0x0000240408181981 */ /* 0x000f28000c1e1900 */
[----:B------:R-:W4:Y:S04]  /*0380*/  @P2 LDG.E R26, desc[UR4][R8.64+0x38] ;  /* 0x00003804081a2981 */ /* 0x000f28000c1e1900 */
[----:B------:R-:W4:Y:S04]  /*0390*/  @P3 LDG.E R25, desc[UR4][R8.64+0x3c] ;  /* 0x00003c0408193981 */ /* 0x000f28000c1e1900 */
[----:B------:R-:W4:Y:S01]  /*03a0*/  @P4 LDG.E R27, desc[UR4][R8.64+0x50] ;  /* 0x00005004081b4981 */ /* 0x000f22000c1e1900 */
[----:B--2---:R-:W-:-:S03]  /*03b0*/  @!P0 LOP3.LUT R14, R14, R19, RZ, 0x3c, !PT ;  /* 0x000000130e0e8212 */ /* 0x004fc600078e3cff */
[----:B------:R-:W2:Y:S01]  /*03c0*/  @!P0 LDG.E R19, desc[UR4][R8.64+0x4] ;  /* 0x0000040408138981 */ /* 0x000ea2000c1e1900 */
[----:B---3--:R-:W-:-:S03]  /*03d0*/  @!P0 LOP3.LUT R7, R7, R20, RZ, 0x3c, !PT ;  /* 0x0000001407078212 */ /* 0x008fc600078e3cff */
[----:B------:R-:W3:Y:S01]  /*03e0*/  @!P0 LDG.E R20, desc[UR4][R8.64+0x8] ;  /* 0x0000080408148981 */ /* 0x000ee2000c1e1900 */
[----:B----4-:R-:W-:-:S03]  /*03f0*/  @P1 LOP3.LUT R14, R14, R21, RZ, 0x3c, !PT ;  /* 0x000000150e0e1212 */ /* 0x010fc600078e3cff */
[----:B------:R-:W4:Y:S01]  /*0400*/  @!P0 LDG.E R21, desc[UR4][R8.64+0xc] ;  /* 0x00000c0408158981 */ /* 0x000f22000c1e1900 */
[----:B------:R-:W-:-:S03]  /*0410*/  @P2 LOP3.LUT R14, R14, R23, RZ, 0x3c, !PT ;  /* 0x000000170e0e2212 */ /* 0x000fc600078e3cff */
[----:B------:R-:W4:Y:S01]  /*0420*/  @P1 LDG.E R23, desc[UR4][R8.64+0x18] ;  /* 0x0000180408171981 */ /* 0x000f22000c1e1900 */
[----:B------:R-:W-:-:S03]  /*0430*/  @P1 LOP3.LUT R7, R7, R24, RZ, 0x3c, !PT ;  /* 0x0000001807071212 */ /* 0x000fc600078e3cff */
[----:B------:R-:W4:Y:S01]  /*0440*/  @P2 LDG.E R24, desc[UR4][R8.64+0x30] ;  /* 0x0000300408182981 */ /* 0x000f22000c1e1900 */
[----:B--2---:R-:W-:-:S03]  /*0450*/  @!P0 LOP3.LUT R2, R2, R19, RZ, 0x3c, !PT ;  /* 0x0000001302028212 */ /* 0x004fc600078e3cff */
[----:B------:R-:W2:Y:S01]  /*0460*/  @P1 LDG.E R19, desc[UR4][R8.64+0x20] ;  /* 0x0000200408131981 */ /* 0x000ea2000c1e1900 */
[----:B---3--:R-:W-:-:S03]  /*0470*/  @!P0 LOP3.LUT R3, R3, R20, RZ, 0x3c, !PT ;  /* 0x0000001403038212 */ /* 0x008fc600078e3cff */
[----:B------:R-:W3:Y:S01]  /*0480*/  @P1 LDG.E R20, desc[UR4][R8.64+0x1c] ;  /* 0x00001c0408141981 */ /* 0x000ee2000c1e1900 */
[----:B----4-:R-:W-:-:S03]  /*0490*/  @!P0 LOP3.LUT R6, R6, R21, RZ, 0x3c, !PT ;  /* 0x0000001506068212 */ /* 0x010fc600078e3cff */
[----:B------:R-:W4:Y:S01]  /*04a0*/  @P2 LDG.E R21, desc[UR4][R8.64+0x2c] ;  /* 0x00002c0408152981 */ /* 0x000f22000c1e1900 */
[----:B------:R-:W-:-:S03]  /*04b0*/  @P1 LOP3.LUT R2, R2, R23, RZ, 0x3c, !PT ;  /* 0x0000001702021212 */ /* 0x000fc600078e3cff */
[----:B------:R-:W4:Y:S01]  /*04c0*/  @P2 LDG.E R23, desc[UR4][R8.64+0x34] ;  /* 0x0000340408172981 */ /* 0x000f22000c1e1900 */
[----:B------:R-:W-:-:S03]  /*04d0*/  @P2 LOP3.LUT R7, R7, R26, RZ, 0x3c, !PT ;  /* 0x0000001a07072212 */ /* 0x000fc600078e3cff */
[----:B------:R-:W4:Y:S01]  /*04e0*/  @P3 LDG.E R26, desc[UR4][R8.64+0x4c] ;  /* 0x00004c04081a3981 */ /* 0x000f22000c1e1900 */
[----:B------:R-:W-:-:S03]  /*04f0*/  @P3 LOP3.LUT R14, R14, R25, RZ, 0x3c, !PT ;  /* 0x000000190e0e3212 */ /* 0x000fc600078e3cff */
[----:B------:R-:W4:Y:S01]  /*0500*/  @P5 LDG.E R25, desc[UR4][R8.64+0x64] ;  /* 0x0000640408195981 */ /* 0x000f22000c1e1900 */
[----:B--2---:R-:W-:-:S03]  /*0510*/  @P1 LOP3.LUT R6, R6, R19, RZ, 0x3c, !PT ;  /* 0x0000001306061212 */ /* 0x004fc600078e3cff */
[----:B------:R-:W2:Y:S01]  /*0520*/  @P3 LDG.E R19, desc[UR4][R8.64+0x40] ;  /* 0x0000400408133981 */ /* 0x000ea2000c1e1900 */
[----:B---3--:R-:W-:-:S03]  /*0530*/  @P1 LOP3.LUT R3, R3, R20, RZ, 0x3c, !PT ;  /* 0x0000001403031212 */ /* 0x008fc600078e3cff */
[----:B------:R-:W3:Y:S01]  /*0540*/  @P3 LDG.E R20, desc[UR4][R8.64+0x44] ;  /* 0x0000440408143981 */ /* 0x000ee2000c1e1900 */
[----:B------:R-:W-:-:S03]  /*0550*/  @P2 LOP3.LUT R3, R3, R24, RZ, 0x3c, !PT ;  /* 0x0000001803032212 */ /* 0x000fc600078e3cff */
[----:B------:R-:W3:Y:S01]  /*0560*/  @P4 LDG.E R24, desc[UR4][R8.64+0x58] ;  /* 0x0000580408184981 */ /* 0x000ee2000c1e1900 */
[----:B----4-:R-:W-:Y:S02]  /*0570*/  @P2 LOP3.LUT R2, R2, R21, RZ, 0x3c, !PT ;  /* 0x0000001502022212 */ /* 0x010fe400078e3cff */
[----:B------:R-:W-:Y:S01]  /*0580*/  @P2 LOP3.LUT R6, R6, R23, RZ, 0x3c, !PT ;  /* 0x0000001706062212 */ /* 0x000fe200078e3cff */
[----:B------:R-:W4:Y:S04]  /*0590*/  @P3 LDG.E R21, desc[UR4][R8.64+0x48] ;  /* 0x0000480408153981 */ /* 0x000f28000c1e1900 */
[----:B------:R-:W4:Y:S01]  /*05a0*/  @P4 LDG.E R23, desc[UR4][R8.64+0x54] ;  /* 0x0000540408174981 */ /* 0x000f22000c1e1900 */
[----:B------:R-:W-:Y:S02]  /*05b0*/  @P4 LOP3.LUT R14, R14, R27, RZ, 0x3c, !PT ;  /* 0x0000001b0e0e4212 */ /* 0x000fe400078e3cff */
[----:B------:R-:W-:-:S02]  /*05c0*/  @P3 LOP3.LUT R7, R7, R26, RZ, 0x3c, !PT ;  /* 0x0000001a07073212 */ /* 0x000fc400078e3cff */
        /* <DEDUP_REMOVED lines=9> */
[----:B----4-:R-:W-:-:S03]  /*0660*/  @P3 LOP3.LUT R6, R6, R21, RZ, 0x3c, !PT ;  /* 0x0000001506063212 */ /* 0x010fc600078e3cff */
[----:B------:R-:W4:Y:S01]  /*0670*/  @P5 LDG.E R21, desc[UR4][R8.64+0x68] ;  /* 0x0000680408155981 */ /* 0x000f22000c1e1900 */
[----:B------:R-:W-:-:S03]  /*0680*/  @P4 LOP3.LUT R2, R2, R23, RZ, 0x3c, !PT ;  /* 0x0000001702024212 */ /* 0x000fc600078e3cff */
[----:B------:R-:W4:Y:S01]  /*0690*/  @P5 LDG.E R23, desc[UR4][R8.64+0x70] ;  /* 0x0000700408175981 */ /* 0x000f22000c1e1900 */
[----:B------:R-:W-:Y:S02]  /*06a0*/  LOP3.LUT P0, RZ, R22, 0x80, RZ, 0xc0, !PT ;  /* 0x0000008016ff7812 */ /* 0x000fe4000780c0ff */
[----:B------:R-:W-:Y:S02]  /*06b0*/  @P4 LOP3.LUT R7, R7, R26, RZ, 0x3c, !PT ;  /* 0x0000001a07074212 */ /* 0x000fe400078e3cff */
[----:B------:R-:W-:Y:S02]  /*06c0*/  @P6 LOP3.LUT R14, R14, R25, RZ, 0x3c, !PT ;  /* 0x000000190e0e6212 */ /* 0x000fe400078e3cff */
[----:B------:R-:W4:Y:S07]  /*06d0*/  @P6 LDG.E R25, desc[UR4][R8.64+0x7c] ;  /* 0x00007c0408196981 */ /* 0x000f2e000c1e1900 */
[----:B------:R-:W4:Y:S04]  /*06e0*/  @P0 LDG.E R27, desc[UR4][R8.64+0x8c] ;  /* 0x00008c04081b0981 */ /* 0x000f28000c1e1900 */
[----:B------:R-:W4:Y:S04]  /*06f0*/  @P0 LDG.E R26, desc[UR4][R8.64+0x94] ;  /* 0x00009404081a0981 */ /* 0x000f28000c1e1900 */
        /* <DEDUP_REMOVED lines=11> */
[----:B------:R-:W-:Y:S02]  /*07b0*/  @P6 LOP3.LUT R2, R2, R25, RZ, 0x3c, !PT ;  /* 0x0000001902026212 */ /* 0x000fe400078e3cff */
[----:B------:R-:W-:Y:S02]  /*07c0*/  @P0 LOP3.LUT R14, R14, R27, RZ, 0x3c, !PT ;  /* 0x0000001b0e0e0212 */ /* 0x000fe400078e3cff */
[----:B--2---:R-:W-:Y:S02]  /*07d0*/  @P6 LOP3.LUT R6, R6, R19, RZ, 0x3c, !PT ;  /* 0x0000001306066212 */ /* 0x004fe400078e3cff */
[----:B---3--:R-:W-:Y:S02]  /*07e0*/  @P6 LOP3.LUT R3, R3, R20, RZ, 0x3c, !PT ;  /* 0x0000001403036212 */ /* 0x008fe400078e3cff */
[----:B------:R-:W-:Y:S02]  /*07f0*/  @P6 LOP3.LUT R7, R7, R24, RZ, 0x3c, !PT ;  /* 0x0000001807076212 */ /* 0x000fe400078e3cff */
[----:B------:R-:W-:-:S02]  /*0800*/  @P0 LOP3.LUT R3, R3, R26, RZ, 0x3c, !PT ;  /* 0x0000001a03030212 */ /* 0x000fc400078e3cff */
[----:B----4-:R-:W-:Y:S02]  /*0810*/  @P0 LOP3.LUT R2, R2, R21, RZ, 0x3c, !PT ;  /* 0x0000001502020212 */ /* 0x010fe400078e3cff */
[----:B------:R-:W-:Y:S02]  /*0820*/  @P0 LOP3.LUT R7, R7, R28, RZ, 0x3c, !PT ;  /* 0x0000001c07070212 */ /* 0x000fe400078e3cff */
[----:B------:R-:W-:Y:S02]  /*0830*/  @P0 LOP3.LUT R6, R6, R23, RZ, 0x3c, !PT ;  /* 0x0000001706060212 */ /* 0x000fe400078e3cff */
[----:B------:R-:W-:-:S13]  /*0840*/  R2P PR, R22.B1, 0x7f ;  /* 0x0000007f16007804 */ /* 0x000fda0000001000 */
[----:B------:R-:W2:Y:S04]  /*0850*/  @P0 LDG.E R19, desc[UR4][R8.64+0xa0] ;  /* 0x0000a00408130981 */ /* 0x000ea8000c1e1900 */
[----:B------:R-:W3:Y:S04]  /*0860*/  @P1 LDG.E R23, desc[UR4][R8.64+0xb4] ;  /* 0x0000b40408171981 */ /* 0x000ee8000c1e1900 */
[----:B------:R-:W4:Y:S04]  /*0870*/  @P0 LDG.E R21, desc[UR4][R8.64+0xa4] ;  /* 0x0000a40408150981 */ /* 0x000f28000c1e1900 */
[----:B------:R-:W4:Y:S04]  /*0880*/  @P2 LDG.E R25, desc[UR4][R8.64+0xc8] ;  /* 0x0000c80408192981 */ /* 0x000f28000c1e1900 */
[----:B------:R-:W4:Y:S04]  /*0890*/  @P3 LDG.E R27, desc[UR4][R8.64+0xdc] ;  /* 0x0000dc04081b3981 */ /* 0x000f28000c1e1900 */
[----:B------:R-:W4:Y:S04]  /*08a0*/  @P0 LDG.E R20, desc[UR4][R8.64+0xa8] ;  /* 0x0000a80408140981 */ /* 0x000f28000c1e1900 */
[----:B------:R-:W4:Y:S04]  /*08b0*/  @P0 LDG.E R24, desc[UR4][R8.64+0xb0] ;  /* 0x0000b00408180981 */ /* 0x000f28000c1e1900 */
[----:B------:R-:W4:Y:S04]  /*08c0*/  @P4 LDG.E R29, desc[UR4][R8.64+0xf0] ;  /* 0x0000f004081d4981 */ /* 0x000f28000c1e1900 */
[----:B------:R-:W4:Y:S01]  /*08d0*/  @P1 LDG.E R26, desc[UR4][R8.64+0xc4] ;  /* 0x0000c404081a1981 */ /* 0x000f22000c1e1900 */
[----:B--2---:R-:W-:-:S03]  /*08e0*/  @P0 LOP3.LUT R14, R14, R19, RZ, 0x3c, !PT ;  /* 0x000000130e0e0212 */ /* 0x004fc600078e3cff */
[----:B------:R-:W2:Y:S01]  /*08f0*/  @P0 LDG.E R19, desc[UR4][R8.64+0xac] ;  /* 0x0000ac0408130981 */ /* 0x000ea2000c1e1900 */
[----:B---3--:R-:W-:-:S03]  /*0900*/  @P1 LOP3.LUT R14, R14, R23, RZ, 0x3c, !PT ;  /* 0x000000170e0e1212 */ /* 0x008fc600078e3cff */
[----:B------:R-:W3:Y:S01]  /*0910*/  @P1 LDG.E R23, desc[UR4][R8.64+0xc0] ;  /* 0x0000c00408171981 */ /* 0x000ee2000c1e1900 */
[----:B----4-:R-:W-:-:S03]  /*0920*/  @P0 LOP3.LUT R2, R2, R21, RZ, 0x3c, !PT ;  /* 0x0000001502020212 */ /* 0x010fc600078e3cff */
[----:B------:R-:W4:Y:S01]  /*0930*/  @P1 LDG.E R21, desc[UR4][R8.64+0xb8] ;  /* 0x0000b80408151981 */ /* 0x000f22000c1e1900 */
[----:B------:R-:W-:-:S03]  /*0940*/  @P2 LOP3.LUT R14, R14, R25, RZ, 0x3c, !PT ;  /* 0x000000190e0e2212 */ /* 0x000fc600078e3cff */
[----:B------:R-:W4:Y:S01]  /*0950*/  @P5 LDG.E R25, desc[UR4][R8.64+0x104] ;  /* 0x0001040408195981 */ /* 0x000f22000c1e1900 */
[----:B------:R-:W-:-:S03]  /*0960*/  @P3 LOP3.LUT R14, R14, R27, RZ, 0x3c, !PT ;  /* 0x0000001b0e0e3212 */ /* 0x000fc600078e3cff */
[----:B------:R-:W4:Y:S01]  /*0970*/  @P6 LDG.E R27, desc[UR4][R8.64+0x118] ;  /* 0x00011804081b6981 */ /* 0x000f22000c1e1900 */
[----:B------:R-:W-:-:S03]  /*0980*/  @P0 LOP3.LUT R3, R3, R20, RZ, 0x3c, !PT ;  /* 0x0000001403030212 */ /* 0x000fc600078e3cff */
[----:B------:R-:W4:Y:S01]  /*0990*/  @P1 LDG.E R20, desc[UR4][R8.64+0xbc] ;  /* 0x0000bc0408141981 */ /* 0x000f22000c1e1900 */
[----:B------:R-:W-:-:S03]  /*09a0*/  @P0 LOP3.LUT R7, R7, R24, RZ, 0x3c, !PT ;  /* 0x0000001807070212 */ /* 0x000fc600078e3cff */
[----:B------:R-:W4:Y:S01]  /*09b0*/  @P2 LDG.E R24, desc[UR4][R8.64+0xd8] ;  /* 0x0000d80408182981 */ /* 0x000f22000c1e1900 */
[----:B------:R-:W-:Y:S02]  /*09c0*/  @P4 LOP3.LUT R14, R14, R29, RZ, 0x3c, !PT ;  /* 0x0000001d0e0e4212 */ /* 0x000fe400078e3cff */
[----:B------:R-:W-:Y:S02]  /*09d0*/  @P1 LOP3.LUT R7, R7, R26, RZ, 0x3c, !PT ;  /* 0x0000001a07071212 */ /* 0x000fe400078e3cff */
[----:B------:R-:W4:Y:S01]  /*09e0*/  @P3 LDG.E R26, desc[UR4][R8.64+0xe4] ;  /* 0x0000e404081a3981 */ /* 0x000f22000c1e1900 */
[----:B--2---:R-:W-:Y:S02]  /*09f0*/  @P0 LOP3.LUT R6, R6, R19, RZ, 0x3c, !PT ;  /* 0x0000001306060212 */ /* 0x004fe400078e3cff */
[----:B------:R-:W-:Y:S01]  /*0a00*/  LOP3.LUT P0, RZ, R22, 0x8000, RZ, 0xc0, !PT ;  /* 0x0000800016ff7812 */ /* 0x000fe2000780c0ff */
[----:B------:R-:W2:Y:S01]  /*0a10*/  @P2 LDG.E R19, desc[UR4][R8.64+0xcc] ;  /* 0x0000cc0408132981 */ /* 0x000ea2000c1e1900 */
[----:B---3--:R-:W-:-:S03]  /*0a20*/  @P1 LOP3.LUT R6, R6, R23, RZ, 0x3c, !PT ;  /* 0x0000001706061212 */ /* 0x008fc600078e3cff */
[----:B------:R-:W3:Y:S01]  /*0a30*/  @P2 LDG.E R22, desc[UR4][R8.64+0xd0] ;  /* 0x0000d00408162981 */ /* 0x000ee2000c1e1900 */
[----:B----4-:R-:W-:-:S03]  /*0a40*/  @P1 LOP3.LUT R2, R2, R21, RZ, 0x3c, !PT ;  /* 0x0000001502021212 */ /* 0x010fc600078e3cff */
[----:B------:R-:W4:Y:S01]  /*0a50*/  @P2 LDG.E R21, desc[UR4][R8.64+0xd4] ;  /* 0x0000d40408152981 */ /* 0x000f22000c1e1900 */
[----:B------:R-:W-:-:S03]  /*0a60*/  @P5 LOP3.LUT R14, R14, R25, RZ, 0x3c, !PT ;  /* 0x000000190e0e5212 */ /* 0x000fc600078e3cff */
[----:B------:R-:W4:Y:S04]  /*0a70*/  @P3 LDG.E R23, desc[UR4][R8.64+0xe0] ;  /* 0x0000e00408173981 */ /* 0x000f28000c1e1900 */
[----:B------:R-:W4:Y:S01]  /*0a80*/  @P3 LDG.E R25, desc[UR4][R8.64+0xe8] ;  /* 0x0000e80408193981 */ /* 0x000f22000c1e1900 */
[----:B------:R-:W-:-:S03]  /*0a90*/  @P1 LOP3.LUT R3, R3, R20, RZ, 0x3c, !PT ;  /* 0x0000001403031212 */ /* 0x000fc600078e3cff */
[----:B------:R-:W4:Y:S01]  /*0aa0*/  @P3 LDG.E R20, desc[UR4][R8.64+0xec] ;  /* 0x0000ec0408143981 */ /* 0x000f22000c1e1900 */
[----:B------:R-:W-:-:S03]  /*0ab0*/  @P2 LOP3.LUT R7, R7, R24, RZ, 0x3c, !PT ;  /* 0x0000001807072212 */ /* 0x000fc600078e3cff */
        /* <DEDUP_REMOVED lines=8> */
[----:B------:R-:W-:Y:S02]  /*0b40*/  @P3 LOP3.LUT R3, R3, R26, RZ, 0x3c, !PT ;  /* 0x0000001a03033212 */ /* 0x000fe400078e3cff */
[----:B------:R-:W-:Y:S01]  /*0b50*/  @P3 LOP3.LUT R2, R2, R23, RZ, 0x3c, !PT ;  /* 0x0000001702023212 */ /* 0x000fe200078e3cff */
[----:B------:R-:W4:Y:S01]  /*0b60*/  @P5 LDG.E R26, desc[UR4][R8.64+0x10c] ;  /* 0x00010c04081a5981 */ /* 0x000f22000c1e1900 */
[----:B------:R-:W-:-:S03]  /*0b70*/  @P3 LOP3.LUT R6, R6, R25, RZ, 0x3c, !PT ;  /* 0x0000001906063212 */ /* 0x000fc600078e3cff */
[----:B------:R-:W4:Y:S04]  /*0b80*/  @P5 LDG.E R23, desc[UR4][R8.64+0x108] ;  /* 0x0001080408175981 */ /* 0x000f28000c1e1900 */
        /* <DEDUP_REMOVED lines=19> */
[----:B------:R-:W-:-:S05]  /*0cc0*/  VIADD R18, R18, 0x10 ;  /* 0x0000001012127836 */ /* 0x000fca0000000000 */
[----:B------:R-:W-:Y:S02]  /*0cd0*/  ISETP.NE.AND P1, PT, R18, 0x20, PT ;  /* 0x000000201200780c */ /* 0x000fe40003f25270 */
[----:B------:R-:W-:-:S04]  /*0ce0*/  @P5 LOP3.LUT R7, R7, R20, RZ, 0x3c, !PT ;  /* 0x0000001407075212 */ /* 0x000fc800078e3cff */
[----:B------:R-:W-:Y:S02]  /*0cf0*/  @P6 LOP3.LUT R7, R7, R24, RZ, 0x3c, !PT ;  /* 0x0000001807076212 */ /* 0x000fe400078e3cff */
[----:B------:R-:W-:Y:S02]  /*0d00*/  @P0 LOP3.LUT R14, R14, R27, RZ, 0x3c, !PT ;  /* 0x0000001b0e0e0212 */ /* 0x000fe400078e3cff */
[----:B------:R-:W-:Y:S02]  /*0d10*/  @P0 LOP3.LUT R7, R7, R28, RZ, 0x3c, !PT ;  /* 0x0000001c07070212 */ /* 0x000fe400078e3cff */
[----:B--2---:R-:W-:Y:S02]  /*0d20*/  @P6 LOP3.LUT R2, R2, R19, RZ, 0x3c, !PT ;  /* 0x0000001302026212 */ /* 0x004fe400078e3cff */
[----:B---3--:R-:W-:Y:S02]  /*0d30*/  @P6 LOP3.LUT R3, R3, R22, RZ, 0x3c, !PT ;  /* 0x0000001603036212 */ /* 0x008fe400078e3cff */
[----:B----4-:R-:W-:-:S02]  /*0d40*/  @P6 LOP3.LUT R6, R6, R21, RZ, 0x3c, !PT ;  /* 0x0000001506066212 */ /* 0x010fc400078e3cff */
[----:B------:R-:W-:Y:S02]  /*0d50*/  @P0 LOP3.LUT R3, R3, R26, RZ, 0x3c, !PT ;  /* 0x0000001a03030212 */ /* 0x000fe400078e3cff */
[----:B------:R-:W-:Y:S02]  /*0d60*/  @P0 LOP3.LUT R2, R2, R23, RZ, 0x3c, !PT ;  /* 0x0000001702020212 */ /* 0x000fe400078e3cff */
[----:B------:R-:W-:Y:S01]  /*0d70*/  @P0 LOP3.LUT R6, R6, R25, RZ, 0x3c, !PT ;  /* 0x0000001906060212 */ /* 0x000fe200078e3cff */
[----:B------:R-:W-:Y:S06]  /*0d80*/  @P1 BRA `(.L_x_108) ;  /* 0xfffffff400481947 */ /* 0x000fec000383ffff */
[----:B------:R-:W-:-:S05]  /*0d90*/  VIADD R16, R16, 0x1 ;  /* 0x0000000110107836 */ /* 0x000fca0000000000 */
[----:B------:R-:W-:-:S13]  /*0da0*/  ISETP.NE.AND P0, PT, R16, 0x5, PT ;  /* 0x000000051000780c */ /* 0x000fda0003f05270 */
[----:B------:R-:W-:Y:S05]  /*0db0*/  @P0 BRA `(.L_x_109) ;  /* 0xfffffff400200947 */ /* 0x000fea000383ffff */
[----:B------:R-:W0:Y:S01]  /*0dc0*/  LDC.64 R8, c[0x0][0x388] ;  /* 0x0000e200ff087b82 */ /* 0x000e220000000a00 */
[----:B------:R-:W-:Y:S01]  /*0dd0*/  IMAD R15, R0, 0x80, R15 ;  /* 0x00000080000f7824 */ /* 0x000fe200078e020f */
[----:B------:R-:W-:Y:S01]  /*0de0*/  LOP3.LUT R16, R11, 0x3, RZ, 0xc0, !PT ;  /* 0x000000030b107812 */ /* 0x000fe200078ec0ff */
[----:B------:R-:W-:-:S05]  /*0df0*/  VIADD R13, R13, 0x1 ;  /* 0x000000010d0d7836 */ /* 0x000fca0000000000 */
[----:B------:R-:W-:Y:S01]  /*0e00*/  ISETP.GE.U32.AND P0, PT, R13, R16, PT ;  /* 0x000000100d00720c */ /* 0x000fe20003f06070 */
[----:B0-----:R-:W-:-:S05]  /*0e10*/  IMAD.WIDE R8, R15, 0x30, R8 ;  /* 0x000000300f087825 */ /* 0x001fca00078e0208 */
[----:B------:R0:W-:Y:S04]  /*0e20*/  STG.E.64 desc[UR4][R8.64+0x8], R2 ;  /* 0x0000080208007986 */ /* 0x0001e8000c101b04 */
[----:B------:R0:W-:Y:S04]  /*0e30*/  STG.E.64 desc[UR4][R8.64+0x10], R6 ;  /* 0x0000100608007986 */ /* 0x0001e8000c101b04 */
[----:B------:R0:W-:Y:S01]  /*0e40*/  STG.E desc[UR4][R8.64+0x4], R14 ;  /* 0x0000040e08007986 */ /* 0x0001e2000c101904 */
[----:B------:R-:W-:Y:S05]  /*0e50*/  @!P0 BRA `(.L_x_110) ;  /* 0xfffffff000e88947 */ /* 0x000fea000383ffff */
.L_x_107:
[----:B------:R-:W-:Y:S05]  /*0e60*/  BSYNC.RECONVERGENT B1 ;  /* 0x0000000000017941 */ /* 0x000fea0003800200 */
.L_x_106:
[C---:B------:R-:W-:Y:S01]  /*0e70*/  ISETP.GT.U32.AND P0, PT, R11.reuse, 0x3, PT ;  /* 0x000000030b00780c */ /* 0x040fe20003f04070 */
[----:B------:R-:W-:Y:S01]  /*0e80*/  VIADD R12, R12, 0x1 ;  /* 0x000000010c0c7836 */ /* 0x000fe20000000000 */
[--C-:B------:R-:W-:Y:S02]  /*0e90*/  SHF.R.U64 R11, R11, 0x2, R10.reuse ;  /* 0x000000020b0b7819 */ /* 0x100fe4000000120a */
[----:B------:R-:W-:Y:S02]  /*0ea0*/  ISETP.GT.U32.AND.EX P0, PT, R10, RZ, PT, P0 ;  /* 0x000000ff0a00720c */ /* 0x000fe40003f04100 */
[----:B------:R-:W-:-:S11]  /*0eb0*/  SHF.R.U32.HI R10, RZ, 0x2, R10 ;  /* 0x00000002ff0a7819 */ /* 0x000fd6000001160a */
[----:B------:R-:W-:Y:S05]  /*0ec0*/  @P0 BRA `(.L_x_111) ;  /* 0xfffffff000ac0947 */ /* 0x000fea000383ffff */
.L_x_105:
[----:B------:R-:W-:Y:S05]  /*0ed0*/  BSYNC.RECONVERGENT B0 ;  /* 0x0000000000007941 */ /* 0x000fea0003800200 */
.L_x_104:
[----:B------:R-:W1:Y:S01]  /*0ee0*/  S2R R5, SR_TID.X ;  /* 0x0000000000057919 */ /* 0x000e620000002100 */
[----:B0-----:R-:W0:Y:S01]  /*0ef0*/  LDC.64 R2, c[0x0][0x388] ;  /* 0x0000e200ff027b82 */ /* 0x001e220000000a00 */
[----:B-1----:R-:W-:-:S04]  /*0f00*/  IMAD R5, R0, 0x80, R5 ;  /* 0x0000008000057824 */ /* 0x002fc800078e0205 */
[----:B0-----:R-:W-:-:S05]  /*0f10*/  IMAD.WIDE R2, R5, 0x30, R2 ;  /* 0x0000003005027825 */ /* 0x001fca00078e0202 */
[----:B------:R-:W-:Y:S04]  /*0f20*/  STG.E.64 desc[UR4][R2.64+0x18], RZ ;  /* 0x000018ff02007986 */ /* 0x000fe8000c101b04 */
[----:B------:R-:W-:Y:S04]  /*0f30*/  STG.E desc[UR4][R2.64+0x20], RZ ;  /* 0x000020ff02007986 */ /* 0x000fe8000c101904 */
[----:B------:R-:W-:Y:S01]  /*0f40*/  STG.E.64 desc[UR4][R2.64+0x28], RZ ;  /* 0x000028ff02007986 */ /* 0x000fe2000c101b04 */
[----:B------:R-:W-:Y:S05]  /*0f50*/  EXIT ;  /* 0x000000000000794d */ /* 0x000fea0003800000 */
.L_x_112:
        /* <DEDUP_REMOVED lines=10> */
.L_x_124:


//--------------------- .nv.global.init           --------------------------
	.section	.nv.global.init,"aw",@progbits
	.align	16
.nv.global.init:
	.type		__cudart_sin_cos_coeffs,@object
	.size		__cudart_sin_cos_coeffs,(__cudart_i2opi_d - __cudart_sin_cos_coeffs)
__cudart_sin_cos_coeffs:
        /*0000*/ 	.byte	0x46, 0xd2, 0xb0, 0x2c, 0xf1, 0xe5, 0x5a, 0xbe, 0x92, 0xe3, 0xac, 0x69, 0xe3, 0x1d, 0xc7, 0x3e
        /*0010*/ 	.byte	0xa1, 0x62, 0xdb, 0x19, 0xa0, 0x01, 0x2a, 0xbf, 0x18, 0x08, 0x11, 0x11, 0x11, 0x11, 0x81, 0x3f
        /*0020*/ 	.byte	0x54, 0x55, 0x55, 0x55, 0x55, 0x55, 0xc5, 0xbf, 0x00, 0x00, 0x00, 0x00, 0x00, 0x00, 0x00, 0x00
        /*0030*/ 	.byte	0x00, 0x00, 0x00, 0x00, 0x00, 0x00, 0x00, 0x00, 0x64, 0x81, 0xfd, 0x20, 0x83, 0xff, 0xa8, 0xbd
        /*0040*/ 	.byte	0x28, 0x85, 0xef, 0xc1, 0xa7, 0xee, 0x21, 0x3e, 0xd9, 0xe6, 0x06, 0x8e, 0x4f, 0x7e, 0x92, 0xbe
        /*0050*/ 	.byte	0xe9, 0xbc, 0xdd, 0x19, 0xa0, 0x01, 0xfa, 0x3e, 0x47, 0x5d, 0xc1, 0x16, 0x6c, 0xc1, 0x56, 0xbf
        /*0060*/ 	.byte	0x51, 0x55, 0x55, 0x55, 0x55, 0x55, 0xa5, 0x3f, 0x00, 0x00, 0x00, 0x00, 0x00, 0x00, 0xe0, 0xbf
        /*0070*/ 	.byte	0x00, 0x00, 0x00, 0x00, 0x00, 0x00, 0xf0, 0x3f, 0x00, 0x00, 0x00, 0x00, 0x00, 0x00, 0x00, 0x00
	.type		__cudart_i2opi_d,@object
	.size		__cudart_i2opi_d,(mrg32k3aM1SubSeq - __cudart_i2opi_d)
__cudart_i2opi_d:
        /* <DEDUP_REMOVED lines=9> */
	.type		mrg32k3aM1SubSeq,@object
	.size		mrg32k3aM1SubSeq,(mrg32k3aM2SubSeq - mrg32k3aM1SubSeq)
mrg32k3aM1SubSeq:
        /* <DEDUP_REMOVED lines=126> */
	.type		mrg32k3aM2SubSeq,@object
	.size		mrg32k3aM2SubSeq,(mrg32k3aM1 - mrg32k3aM2SubSeq)
mrg32k3aM2SubSeq:
        /* <DEDUP_REMOVED lines=126> */
	.type		mrg32k3aM1,@object
	.size		mrg32k3aM1,(mrg32k3aM1Seq - mrg32k3aM1)
mrg32k3aM1:
        /* <DEDUP_REMOVED lines=144> */
	.type		mrg32k3aM1Seq,@object
	.size		mrg32k3aM1Seq,(mrg32k3aM2 - mrg32k3aM1Seq)
mrg32k3aM1Seq:
        /* <DEDUP_REMOVED lines=144> */
	.type		mrg32k3aM2,@object
	.size		mrg32k3aM2,(mrg32k3aM2Seq - mrg32k3aM2)
mrg32k3aM2:
        /* <DEDUP_REMOVED lines=144> */
	.type		mrg32k3aM2Seq,@object
	.size		mrg32k3aM2Seq,(precalc_xorwow_matrix - mrg32k3aM2Seq)
mrg32k3aM2Seq:
        /* <DEDUP_REMOVED lines=144> */
	.type		precalc_xorwow_matrix,@object
	.size		precalc_xorwow_matrix,(precalc_xorwow_offset_matrix - precalc_xorwow_matrix)
precalc_xorwow_matrix:
        /* <DEDUP_REMOVED lines=6400> */
	.type		precalc_xorwow_offset_matrix,@object
	.size		precalc_xorwow_offset_matrix,(.L_1 - precalc_xorwow_offset_matrix)
precalc_xorwow_offset_matrix:
        /* <DEDUP_REMOVED lines=6400> */
.L_1:


//--------------------- .nv.shared.reserved.0     --------------------------
	.section	.nv.shared.reserved.0,"aw",@nobits
	.weak		__nv_reservedSMEM_offset_0_alias
	.size		__nv_reservedSMEM_offset_0_alias, 0, 64
	.other		__nv_reservedSMEM_offset_0_alias,@"STO_CUDA_RESERVED_SHARED STV_DEFAULT"
__nv_reservedSMEM_offset_0_alias:
	.zero		0
	.zero		64


//--------------------- .nv.constant0._Z13time_marchingP7double4S0_P7double3S2_ddddddidPdS3_PiddP17curandStateXORWOWS3_i --------------------------
	.section	.nv.constant0._Z13time_marchingP7double4S0_P7double3S2_ddddddidPdS3_PiddP17curandStateXORWOWS3_i,"a",@progbits
	.sectionflags	@""
	.align	4
.nv.constant0._Z13time_marchingP7double4S0_P7double3S2_ddddddidPdS3_PiddP17curandStateXORWOWS3_i:
	.zero		1052


//--------------------- .nv.constant0._Z29calculate_BodyWallInteractionP7double3S0_P7double4S2_S_ddi --------------------------
	.section	.nv.constant0._Z29calculate_BodyWallInteractionP7double3S0_P7double4S2_S_ddi,"a",@progbits
	.sectionflags	@""
	.align	4
.nv.constant0._Z29calculate_BodyWallInteractionP7double3S0_P7double4S2_S_ddi:
	.zero		972


//--------------------- .nv.constant0._Z29generate_random_numbers_noiseP24curandStatePhilox4_32_10P6float4 --------------------------
	.section	.nv.constant0._Z29generate_random_numbers_noiseP24curandStatePhilox4_32_10P6float4,"a",@progbits
	.sectionflags	@""
	.align	4
.nv.constant0._Z29generate_random_numbers_noiseP24curandStatePhilox4_32_10P6float4:
	.zero		912


//--------------------- .nv.constant0._Z4initjP24curandStatePhilox4_32_10 --------------------------
	.section	.nv.constant0._Z4initjP24curandStatePhilox4_32_10,"a",@progbits
	.sectionflags	@""
	.align	4
.nv.constant0._Z4initjP24curandStatePhilox4_32_10:
	.zero		912


//--------------------- .nv.constant0._Z4initjP17curandStateXORWOW --------------------------
	.section	.nv.constant0._Z4initjP17curandStateXORWOW,"a",@progbits
	.sectionflags	@""
	.align	4
.nv.constant0._Z4initjP17curandStateXORWOW:
	.zero		912


//--------------------- SYMBOLS --------------------------

	.type		.nv.reservedSmem.offset0,@object
	.size		.nv.reservedSmem.offset0,0x4
